//
// Generated by NVIDIA NVVM Compiler
//
// Compiler Build ID: CL-36424714
// Cuda compilation tools, release 13.0, V13.0.88
// Based on NVVM 20.0.0
//

.version 9.0
.target sm_100
.address_size 64

	// .globl	_Z21compute_forces_kernelP4BodyPfS1_S1_i

.visible .entry _Z21compute_forces_kernelP4BodyPfS1_S1_i(
	.param .u64 .ptr .align 1 _Z21compute_forces_kernelP4BodyPfS1_S1_i_param_0,
	.param .u64 .ptr .align 1 _Z21compute_forces_kernelP4BodyPfS1_S1_i_param_1,
	.param .u64 .ptr .align 1 _Z21compute_forces_kernelP4BodyPfS1_S1_i_param_2,
	.param .u64 .ptr .align 1 _Z21compute_forces_kernelP4BodyPfS1_S1_i_param_3,
	.param .u32 _Z21compute_forces_kernelP4BodyPfS1_S1_i_param_4
)
{
	.reg .pred 	%p<16>;
	.reg .b32 	%r<32>;
	.reg .b32 	%f<195>;
	.reg .b64 	%rd<37>;

	ld.param.u64 	%rd18, [_Z21compute_forces_kernelP4BodyPfS1_S1_i_param_0];
	ld.param.u64 	%rd19, [_Z21compute_forces_kernelP4BodyPfS1_S1_i_param_1];
	ld.param.u64 	%rd20, [_Z21compute_forces_kernelP4BodyPfS1_S1_i_param_2];
	ld.param.u64 	%rd21, [_Z21compute_forces_kernelP4BodyPfS1_S1_i_param_3];
	ld.param.u32 	%r18, [_Z21compute_forces_kernelP4BodyPfS1_S1_i_param_4];
	cvta.to.global.u64 	%rd1, %rd21;
	cvta.to.global.u64 	%rd2, %rd20;
	cvta.to.global.u64 	%rd3, %rd19;
	cvta.to.global.u64 	%rd4, %rd18;
	mov.u32 	%r19, %ctaid.x;
	mov.u32 	%r20, %ntid.x;
	mul.lo.s32 	%r1, %r19, %r20;
	mov.u32 	%r2, %tid.x;
	add.s32 	%r28, %r1, %r2;
	setp.ge.s32 	%p1, %r28, %r18;
	@%p1 bra 	$L__BB0_24;
	mul.wide.s32 	%rd22, %r28, 28;
	add.s64 	%rd5, %rd4, %rd22;
	ld.global.f32 	%f1, [%rd5];
	ld.global.f32 	%f2, [%rd5+4];
	ld.global.f32 	%f3, [%rd5+8];
	add.s32 	%r31, %r28, 1;
	setp.ge.s32 	%p2, %r31, %r18;
	@%p2 bra 	$L__BB0_24;
	ld.global.f32 	%f33, [%rd5+24];
	mul.f32 	%f4, %f33, 0f2E92C4F8;
	mul.wide.s32 	%rd23, %r28, 4;
	add.s64 	%rd6, %rd3, %rd23;
	add.s64 	%rd7, %rd2, %rd23;
	add.s64 	%rd8, %rd1, %rd23;
	not.b32 	%r21, %r1;
	add.s32 	%r22, %r18, %r21;
	sub.s32 	%r5, %r22, %r2;
	sub.s32 	%r23, %r18, %r28;
	add.s32 	%r24, %r23, -2;
	and.b32  	%r6, %r5, 3;
	setp.lt.u32 	%p3, %r24, 3;
	@%p3 bra 	$L__BB0_14;
	and.b32  	%r25, %r5, -4;
	neg.s32 	%r27, %r25;
$L__BB0_4:
	.pragma "nounroll";
	mul.wide.s32 	%rd24, %r31, 28;
	add.s64 	%rd25, %rd4, %rd24;
	add.s64 	%rd9, %rd25, 56;
	mul.wide.s32 	%rd26, %r31, 4;
	add.s64 	%rd27, %rd3, %rd26;
	add.s64 	%rd10, %rd27, 8;
	add.s64 	%rd28, %rd1, %rd26;
	add.s64 	%rd11, %rd28, 8;
	add.s64 	%rd29, %rd2, %rd26;
	add.s64 	%rd12, %rd29, 8;
	ld.global.f32 	%f34, [%rd25];
	sub.f32 	%f5, %f34, %f1;
	ld.global.f32 	%f35, [%rd25+4];
	sub.f32 	%f6, %f35, %f2;
	ld.global.f32 	%f36, [%rd25+8];
	sub.f32 	%f7, %f36, %f3;
	mul.f32 	%f37, %f6, %f6;
	fma.rn.f32 	%f38, %f5, %f5, %f37;
	fma.rn.f32 	%f39, %f7, %f7, %f38;
	add.f32 	%f40, %f39, 0f3089705F;
	sqrt.rn.f32 	%f41, %f40;
	mul.f32 	%f8, %f41, %f40;
	setp.eq.f32 	%p4, %f8, 0f00000000;
	@%p4 bra 	$L__BB0_6;
	ld.global.f32 	%f42, [%rd9+-32];
	mul.f32 	%f43, %f4, %f42;
	div.rn.f32 	%f44, %f43, %f8;
	mul.f32 	%f45, %f5, %f44;
	mul.f32 	%f46, %f6, %f44;
	mul.f32 	%f47, %f7, %f44;
	atom.global.add.f32 	%f48, [%rd6], %f45;
	atom.global.add.f32 	%f49, [%rd7], %f46;
	atom.global.add.f32 	%f50, [%rd8], %f47;
	neg.f32 	%f51, %f45;
	atom.global.add.f32 	%f52, [%rd10+-8], %f51;
	neg.f32 	%f53, %f46;
	atom.global.add.f32 	%f54, [%rd12+-8], %f53;
	neg.f32 	%f55, %f47;
	atom.global.add.f32 	%f56, [%rd11+-8], %f55;
$L__BB0_6:
	ld.global.f32 	%f57, [%rd9+-28];
	sub.f32 	%f9, %f57, %f1;
	ld.global.f32 	%f58, [%rd9+-24];
	sub.f32 	%f10, %f58, %f2;
	ld.global.f32 	%f59, [%rd9+-20];
	sub.f32 	%f11, %f59, %f3;
	mul.f32 	%f60, %f10, %f10;
	fma.rn.f32 	%f61, %f9, %f9, %f60;
	fma.rn.f32 	%f62, %f11, %f11, %f61;
	add.f32 	%f63, %f62, 0f3089705F;
	sqrt.rn.f32 	%f64, %f63;
	mul.f32 	%f12, %f64, %f63;
	setp.eq.f32 	%p5, %f12, 0f00000000;
	@%p5 bra 	$L__BB0_8;
	ld.global.f32 	%f65, [%rd9+-4];
	mul.f32 	%f66, %f4, %f65;
	div.rn.f32 	%f67, %f66, %f12;
	mul.f32 	%f68, %f9, %f67;
	mul.f32 	%f69, %f10, %f67;
	mul.f32 	%f70, %f11, %f67;
	atom.global.add.f32 	%f71, [%rd6], %f68;
	atom.global.add.f32 	%f72, [%rd7], %f69;
	atom.global.add.f32 	%f73, [%rd8], %f70;
	neg.f32 	%f74, %f68;
	atom.global.add.f32 	%f75, [%rd10+-4], %f74;
	neg.f32 	%f76, %f69;
	atom.global.add.f32 	%f77, [%rd12+-4], %f76;
	neg.f32 	%f78, %f70;
	atom.global.add.f32 	%f79, [%rd11+-4], %f78;
$L__BB0_8:
	ld.global.f32 	%f80, [%rd9];
	sub.f32 	%f13, %f80, %f1;
	ld.global.f32 	%f81, [%rd9+4];
	sub.f32 	%f14, %f81, %f2;
	ld.global.f32 	%f82, [%rd9+8];
	sub.f32 	%f15, %f82, %f3;
	mul.f32 	%f83, %f14, %f14;
	fma.rn.f32 	%f84, %f13, %f13, %f83;
	fma.rn.f32 	%f85, %f15, %f15, %f84;
	add.f32 	%f86, %f85, 0f3089705F;
	sqrt.rn.f32 	%f87, %f86;
	mul.f32 	%f16, %f87, %f86;
	setp.eq.f32 	%p6, %f16, 0f00000000;
	@%p6 bra 	$L__BB0_10;
	ld.global.f32 	%f88, [%rd9+24];
	mul.f32 	%f89, %f4, %f88;
	div.rn.f32 	%f90, %f89, %f16;
	mul.f32 	%f91, %f13, %f90;
	mul.f32 	%f92, %f14, %f90;
	mul.f32 	%f93, %f15, %f90;
	atom.global.add.f32 	%f94, [%rd6], %f91;
	atom.global.add.f32 	%f95, [%rd7], %f92;
	atom.global.add.f32 	%f96, [%rd8], %f93;
	neg.f32 	%f97, %f91;
	atom.global.add.f32 	%f98, [%rd10], %f97;
	neg.f32 	%f99, %f92;
	atom.global.add.f32 	%f100, [%rd12], %f99;
	neg.f32 	%f101, %f93;
	atom.global.add.f32 	%f102, [%rd11], %f101;
$L__BB0_10:
	ld.global.f32 	%f103, [%rd9+28];
	sub.f32 	%f17, %f103, %f1;
	ld.global.f32 	%f104, [%rd9+32];
	sub.f32 	%f18, %f104, %f2;
	ld.global.f32 	%f105, [%rd9+36];
	sub.f32 	%f19, %f105, %f3;
	mul.f32 	%f106, %f18, %f18;
	fma.rn.f32 	%f107, %f17, %f17, %f106;
	fma.rn.f32 	%f108, %f19, %f19, %f107;
	add.f32 	%f109, %f108, 0f3089705F;
	sqrt.rn.f32 	%f110, %f109;
	mul.f32 	%f20, %f110, %f109;
	setp.eq.f32 	%p7, %f20, 0f00000000;
	@%p7 bra 	$L__BB0_12;
	ld.global.f32 	%f111, [%rd9+52];
	mul.f32 	%f112, %f4, %f111;
	div.rn.f32 	%f113, %f112, %f20;
	mul.f32 	%f114, %f17, %f113;
	mul.f32 	%f115, %f18, %f113;
	mul.f32 	%f116, %f19, %f113;
	atom.global.add.f32 	%f117, [%rd6], %f114;
	atom.global.add.f32 	%f118, [%rd7], %f115;
	atom.global.add.f32 	%f119, [%rd8], %f116;
	neg.f32 	%f120, %f114;
	atom.global.add.f32 	%f121, [%rd10+4], %f120;
	neg.f32 	%f122, %f115;
	atom.global.add.f32 	%f123, [%rd12+4], %f122;
	neg.f32 	%f124, %f116;
	atom.global.add.f32 	%f125, [%rd11+4], %f124;
$L__BB0_12:
	add.s32 	%r31, %r31, 4;
	add.s32 	%r28, %r28, 4;
	add.s32 	%r27, %r27, 4;
	setp.ne.s32 	%p8, %r27, 0;
	@%p8 bra 	$L__BB0_4;
	add.s32 	%r31, %r28, 1;
$L__BB0_14:
	setp.eq.s32 	%p9, %r6, 0;
	@%p9 bra 	$L__BB0_24;
	setp.eq.s32 	%p10, %r6, 1;
	@%p10 bra 	$L__BB0_21;
	mul.wide.s32 	%rd30, %r31, 28;
	add.s64 	%rd13, %rd4, %rd30;
	ld.global.f32 	%f126, [%rd13];
	sub.f32 	%f21, %f126, %f1;
	ld.global.f32 	%f127, [%rd13+4];
	sub.f32 	%f22, %f127, %f2;
	ld.global.f32 	%f128, [%rd13+8];
	sub.f32 	%f23, %f128, %f3;
	mul.f32 	%f129, %f22, %f22;
	fma.rn.f32 	%f130, %f21, %f21, %f129;
	fma.rn.f32 	%f131, %f23, %f23, %f130;
	add.f32 	%f132, %f131, 0f3089705F;
	sqrt.rn.f32 	%f133, %f132;
	mul.f32 	%f24, %f133, %f132;
	setp.eq.f32 	%p11, %f24, 0f00000000;
	mul.wide.s32 	%rd31, %r31, 4;
	add.s64 	%rd14, %rd3, %rd31;
	add.s64 	%rd15, %rd2, %rd31;
	add.s64 	%rd16, %rd1, %rd31;
	@%p11 bra 	$L__BB0_18;
	ld.global.f32 	%f134, [%rd13+24];
	mul.f32 	%f135, %f4, %f134;
	div.rn.f32 	%f136, %f135, %f24;
	mul.f32 	%f137, %f21, %f136;
	mul.f32 	%f138, %f22, %f136;
	mul.f32 	%f139, %f23, %f136;
	atom.global.add.f32 	%f140, [%rd6], %f137;
	atom.global.add.f32 	%f141, [%rd7], %f138;
	atom.global.add.f32 	%f142, [%rd8], %f139;
	neg.f32 	%f143, %f137;
	atom.global.add.f32 	%f144, [%rd14], %f143;
	neg.f32 	%f145, %f138;
	atom.global.add.f32 	%f146, [%rd15], %f145;
	neg.f32 	%f147, %f139;
	atom.global.add.f32 	%f148, [%rd16], %f147;
$L__BB0_18:
	ld.global.f32 	%f149, [%rd13+28];
	sub.f32 	%f25, %f149, %f1;
	ld.global.f32 	%f150, [%rd13+32];
	sub.f32 	%f26, %f150, %f2;
	ld.global.f32 	%f151, [%rd13+36];
	sub.f32 	%f27, %f151, %f3;
	mul.f32 	%f152, %f26, %f26;
	fma.rn.f32 	%f153, %f25, %f25, %f152;
	fma.rn.f32 	%f154, %f27, %f27, %f153;
	add.f32 	%f155, %f154, 0f3089705F;
	sqrt.rn.f32 	%f156, %f155;
	mul.f32 	%f28, %f156, %f155;
	setp.eq.f32 	%p12, %f28, 0f00000000;
	@%p12 bra 	$L__BB0_20;
	ld.global.f32 	%f157, [%rd13+52];
	mul.f32 	%f158, %f4, %f157;
	div.rn.f32 	%f159, %f158, %f28;
	mul.f32 	%f160, %f25, %f159;
	mul.f32 	%f161, %f26, %f159;
	mul.f32 	%f162, %f27, %f159;
	atom.global.add.f32 	%f163, [%rd6], %f160;
	atom.global.add.f32 	%f164, [%rd7], %f161;
	atom.global.add.f32 	%f165, [%rd8], %f162;
	neg.f32 	%f166, %f160;
	atom.global.add.f32 	%f167, [%rd14+4], %f166;
	neg.f32 	%f168, %f161;
	atom.global.add.f32 	%f169, [%rd15+4], %f168;
	neg.f32 	%f170, %f162;
	atom.global.add.f32 	%f171, [%rd16+4], %f170;
$L__BB0_20:
	add.s32 	%r31, %r31, 2;
$L__BB0_21:
	and.b32  	%r26, %r5, 1;
	setp.eq.b32 	%p13, %r26, 1;
	not.pred 	%p14, %p13;
	@%p14 bra 	$L__BB0_24;
	mul.wide.s32 	%rd32, %r31, 28;
	add.s64 	%rd17, %rd4, %rd32;
	ld.global.f32 	%f172, [%rd17];
	sub.f32 	%f29, %f172, %f1;
	ld.global.f32 	%f173, [%rd17+4];
	sub.f32 	%f30, %f173, %f2;
	ld.global.f32 	%f174, [%rd17+8];
	sub.f32 	%f31, %f174, %f3;
	mul.f32 	%f175, %f30, %f30;
	fma.rn.f32 	%f176, %f29, %f29, %f175;
	fma.rn.f32 	%f177, %f31, %f31, %f176;
	add.f32 	%f178, %f177, 0f3089705F;
	sqrt.rn.f32 	%f179, %f178;
	mul.f32 	%f32, %f179, %f178;
	setp.eq.f32 	%p15, %f32, 0f00000000;
	@%p15 bra 	$L__BB0_24;
	ld.global.f32 	%f180, [%rd17+24];
	mul.f32 	%f181, %f4, %f180;
	div.rn.f32 	%f182, %f181, %f32;
	mul.f32 	%f183, %f29, %f182;
	mul.f32 	%f184, %f30, %f182;
	mul.f32 	%f185, %f31, %f182;
	atom.global.add.f32 	%f186, [%rd6], %f183;
	atom.global.add.f32 	%f187, [%rd7], %f184;
	atom.global.add.f32 	%f188, [%rd8], %f185;
	mul.wide.s32 	%rd33, %r31, 4;
	add.s64 	%rd34, %rd3, %rd33;
	neg.f32 	%f189, %f183;
	atom.global.add.f32 	%f190, [%rd34], %f189;
	add.s64 	%rd35, %rd2, %rd33;
	neg.f32 	%f191, %f184;
	atom.global.add.f32 	%f192, [%rd35], %f191;
	add.s64 	%rd36, %rd1, %rd33;
	neg.f32 	%f193, %f185;
	atom.global.add.f32 	%f194, [%rd36], %f193;
$L__BB0_24:
	ret;

}
	// .globl	_Z20update_bodies_kernelP4BodyPfS1_S1_if
.visible .entry _Z20update_bodies_kernelP4BodyPfS1_S1_if(
	.param .u64 .ptr .align 1 _Z20update_bodies_kernelP4BodyPfS1_S1_if_param_0,
	.param .u64 .ptr .align 1 _Z20update_bodies_kernelP4BodyPfS1_S1_if_param_1,
	.param .u64 .ptr .align 1 _Z20update_bodies_kernelP4BodyPfS1_S1_if_param_2,
	.param .u64 .ptr .align 1 _Z20update_bodies_kernelP4BodyPfS1_S1_if_param_3,
	.param .u32 _Z20update_bodies_kernelP4BodyPfS1_S1_if_param_4,
	.param .f32 _Z20update_bodies_kernelP4BodyPfS1_S1_if_param_5
)
{
	.reg .pred 	%p<2>;
	.reg .b32 	%r<6>;
	.reg .b32 	%f<21>;
	.reg .b64 	%rd<15>;

	ld.param.u64 	%rd1, [_Z20update_bodies_kernelP4BodyPfS1_S1_if_param_0];
	ld.param.u64 	%rd2, [_Z20update_bodies_kernelP4BodyPfS1_S1_if_param_1];
	ld.param.u64 	%rd3, [_Z20update_bodies_kernelP4BodyPfS1_S1_if_param_2];
	ld.param.u64 	%rd4, [_Z20update_bodies_kernelP4BodyPfS1_S1_if_param_3];
	ld.param.u32 	%r2, [_Z20update_bodies_kernelP4BodyPfS1_S1_if_param_4];
	ld.param.f32 	%f1, [_Z20update_bodies_kernelP4BodyPfS1_S1_if_param_5];
	mov.u32 	%r3, %ctaid.x;
	mov.u32 	%r4, %ntid.x;
	mov.u32 	%r5, %tid.x;
	mad.lo.s32 	%r1, %r3, %r4, %r5;
	setp.ge.s32 	%p1, %r1, %r2;
	@%p1 bra 	$L__BB1_2;
	cvta.to.global.u64 	%rd5, %rd1;
	cvta.to.global.u64 	%rd6, %rd2;
	cvta.to.global.u64 	%rd7, %rd3;
	cvta.to.global.u64 	%rd8, %rd4;
	mul.wide.s32 	%rd9, %r1, 28;
	add.s64 	%rd10, %rd5, %rd9;
	ld.global.f32 	%f2, [%rd10+12];
	ld.global.f32 	%f3, [%rd10];
	fma.rn.f32 	%f4, %f1, %f2, %f3;
	st.global.f32 	[%rd10], %f4;
	ld.global.f32 	%f5, [%rd10+16];
	ld.global.f32 	%f6, [%rd10+4];
	fma.rn.f32 	%f7, %f1, %f5, %f6;
	st.global.f32 	[%rd10+4], %f7;
	ld.global.f32 	%f8, [%rd10+20];
	ld.global.f32 	%f9, [%rd10+8];
	fma.rn.f32 	%f10, %f1, %f8, %f9;
	st.global.f32 	[%rd10+8], %f10;
	mul.wide.s32 	%rd11, %r1, 4;
	add.s64 	%rd12, %rd6, %rd11;
	ld.global.f32 	%f11, [%rd12];
	ld.global.f32 	%f12, [%rd10+24];
	div.rn.f32 	%f13, %f11, %f12;
	fma.rn.f32 	%f14, %f1, %f13, %f2;
	st.global.f32 	[%rd10+12], %f14;
	add.s64 	%rd13, %rd7, %rd11;
	ld.global.f32 	%f15, [%rd13];
	div.rn.f32 	%f16, %f15, %f12;
	fma.rn.f32 	%f17, %f1, %f16, %f5;
	st.global.f32 	[%rd10+16], %f17;
	add.s64 	%rd14, %rd8, %rd11;
	ld.global.f32 	%f18, [%rd14];
	div.rn.f32 	%f19, %f18, %f12;
	fma.rn.f32 	%f20, %f1, %f19, %f8;
	st.global.f32 	[%rd10+20], %f20;
$L__BB1_2:
	ret;

}


// ===== COMPILED SASS (sm_100) =====

	.target	sm_100

	.elftype	@"ET_EXEC"


//--------------------- .note.nv.tkinfo           --------------------------
	.section	.note.nv.tkinfo,"",@"SHT_NOTE"
	.sectionflags	@"SHF_NOTE_NV_TKINFO"
	.tkinfo
        /*0018*/ 	.word	0x00000002
        /*0030*/ 	.string	""
        /*0030*/ 	.string	"ptxas"
        /*0030*/ 	.string	"Cuda compilation tools, release 13.0, V13.0.88"
        /*0030*/ 	.string	"Build cuda_13.0.r13.0/compiler.36424714_0"
        /*0030*/ 	.string	"-arch sm_100 -m 64 "



//--------------------- .note.nv.cuinfo           --------------------------
	.section	.note.nv.cuinfo,"",@"SHT_NOTE"
	.sectionflags	@"SHF_NOTE_NV_CUINFO"
        /*0018*/ 	.short	0x0002
        /*001a*/ 	.short	0x0064
        /*001c*/ 	.short	0x0082
	.zero		2


//--------------------- .nv.info                  --------------------------
	.section	.nv.info,"",@"SHT_CUDA_INFO"
	.align	4


	//----- nvinfo : EIATTR_REGCOUNT
	.align		4
        /*0000*/ 	.byte	0x04, 0x2f
        /*0002*/ 	.short	(.L_1 - .L_0)
	.align		4
.L_0:
        /*0004*/ 	.word	index@(_Z21compute_forces_kernelP4BodyPfS1_S1_i)
        /*0008*/ 	.word	0x00000028


	//----- nvinfo : EIATTR_FRAME_SIZE
	.align		4
.L_1:
        /*000c*/ 	.byte	0x04, 0x11
        /*000e*/ 	.short	(.L_3 - .L_2)
	.align		4
.L_2:
        /*0010*/ 	.word	index@($__internal_2_$__cuda_sm3x_div_rn_noftz_f32_slowpath)
        /*0014*/ 	.word	0x00000000


	//----- nvinfo : EIATTR_FRAME_SIZE
	.align		4
.L_3:
        /*0018*/ 	.byte	0x04, 0x11
        /*001a*/ 	.short	(.L_5 - .L_4)
	.align		4
.L_4:
        /*001c*/ 	.word	index@($__internal_1_$__cuda_sm20_sqrt_rn_f32_slowpath)
        /*0020*/ 	.word	0x00000000


	//----- nvinfo : EIATTR_FRAME_SIZE
	.align		4
.L_5:
        /*0024*/ 	.byte	0x04, 0x11
        /*0026*/ 	.short	(.L_7 - .L_6)
	.align		4
.L_6:
        /*0028*/ 	.word	index@(_Z21compute_forces_kernelP4BodyPfS1_S1_i)
        /*002c*/ 	.word	0x00000000


	//----- nvinfo : EIATTR_REGCOUNT
	.align		4
.L_7:
        /*0030*/ 	.byte	0x04, 0x2f
        /*0032*/ 	.short	(.L_9 - .L_8)
	.align		4
.L_8:
        /*0034*/ 	.word	index@(_Z20update_bodies_kernelP4BodyPfS1_S1_if)
        /*0038*/ 	.word	0x00000016


	//----- nvinfo : EIATTR_FRAME_SIZE
	.align		4
.L_9:
        /*003c*/ 	.byte	0x04, 0x11
        /*003e*/ 	.short	(.L_11 - .L_10)
	.align		4
.L_10:
        /*0040*/ 	.word	index@($__internal_0_$__cuda_sm3x_div_rn_noftz_f32_slowpath)
        /*0044*/ 	.word	0x00000000


	//----- nvinfo : EIATTR_FRAME_SIZE
	.align		4
.L_11:
        /*0048*/ 	.byte	0x04, 0x11
        /*004a*/ 	.short	(.L_13 - .L_12)
	.align		4
.L_12:
        /*004c*/ 	.word	index@(_Z20update_bodies_kernelP4BodyPfS1_S1_if)
        /*0050*/ 	.word	0x00000000


	//----- nvinfo : EIATTR_MIN_STACK_SIZE
	.align		4
.L_13:
        /*0054*/ 	.byte	0x04, 0x12
        /*0056*/ 	.short	(.L_15 - .L_14)
	.align		4
.L_14:
        /*0058*/ 	.word	index@(_Z20update_bodies_kernelP4BodyPfS1_S1_if)
        /*005c*/ 	.word	0x00000000


	//----- nvinfo : EIATTR_MIN_STACK_SIZE
	.align		4
.L_15:
        /*0060*/ 	.byte	0x04, 0x12
        /*0062*/ 	.short	(.L_17 - .L_16)
	.align		4
.L_16:
        /*0064*/ 	.word	index@(_Z21compute_forces_kernelP4BodyPfS1_S1_i)
        /*0068*/ 	.word	0x00000000
.L_17:


//--------------------- .nv.compat                --------------------------
	.section	.nv.compat,"",@"SHT_CUDA_COMPAT_INFO"
	.align	4
        /*0000*/ 	.byte	0x02, 0x09, 0x00, 0x00, 0x02, 0x02, 0x01, 0x00, 0x02, 0x05, 0x05, 0x00, 0x03, 0x07, 0x01, 0x01
        /*0010*/ 	.byte	0x02, 0x03, 0x00, 0x00, 0x02, 0x06, 0x01, 0x00, 0x04, 0x0b, 0x08, 0x00, 0x01, 0x00, 0x00, 0x00
        /*0020*/ 	.byte	0x00, 0x00, 0x00, 0x00


//--------------------- .nv.info._Z20update_bodies_kernelP4BodyPfS1_S1_if --------------------------
	.section	.nv.info._Z20update_bodies_kernelP4BodyPfS1_S1_if,"",@"SHT_CUDA_INFO"
	.sectionflags	@""
	.align	4


	//----- nvinfo : EIATTR_CUDA_API_VERSION
	.align		4
        /*0000*/ 	.byte	0x04, 0x37
        /*0002*/ 	.short	(.L_19 - .L_18)
.L_18:
        /*0004*/ 	.word	0x00000082


	//----- nvinfo : EIATTR_KPARAM_INFO
	.align		4
.L_19:
        /*0008*/ 	.byte	0x04, 0x17
        /*000a*/ 	.short	(.L_21 - .L_20)
.L_20:
        /*000c*/ 	.word	0x00000000
        /*0010*/ 	.short	0x0005
        /*0012*/ 	.short	0x0024
        /*0014*/ 	.byte	0x00, 0xf0, 0x11, 0x00


	//----- nvinfo : EIATTR_KPARAM_INFO
	.align		4
.L_21:
        /*0018*/ 	.byte	0x04, 0x17
        /*001a*/ 	.short	(.L_23 - .L_22)
.L_22:
        /*001c*/ 	.word	0x00000000
        /*0020*/ 	.short	0x0004
        /*0022*/ 	.short	0x0020
        /*0024*/ 	.byte	0x00, 0xf0, 0x11, 0x00


	//----- nvinfo : EIATTR_KPARAM_INFO
	.align		4
.L_23:
        /*0028*/ 	.byte	0x04, 0x17
        /*002a*/ 	.short	(.L_25 - .L_24)
.L_24:
        /*002c*/ 	.word	0x00000000
        /*0030*/ 	.short	0x0003
        /*0032*/ 	.short	0x0018
        /*0034*/ 	.byte	0x00, 0xf5, 0x21, 0x00


	//----- nvinfo : EIATTR_KPARAM_INFO
	.align		4
.L_25:
        /*0038*/ 	.byte	0x04, 0x17
        /*003a*/ 	.short	(.L_27 - .L_26)
.L_26:
        /*003c*/ 	.word	0x00000000
        /*0040*/ 	.short	0x0002
        /*0042*/ 	.short	0x0010
        /*0044*/ 	.byte	0x00, 0xf5, 0x21, 0x00


	//----- nvinfo : EIATTR_KPARAM_INFO
	.align		4
.L_27:
        /*0048*/ 	.byte	0x04, 0x17
        /*004a*/ 	.short	(.L_29 - .L_28)
.L_28:
        /*004c*/ 	.word	0x00000000
        /*0050*/ 	.short	0x0001
        /*0052*/ 	.short	0x0008
        /*0054*/ 	.byte	0x00, 0xf5, 0x21, 0x00


	//----- nvinfo : EIATTR_KPARAM_INFO
	.align		4
.L_29:
        /*0058*/ 	.byte	0x04, 0x17
        /*005a*/ 	.short	(.L_31 - .L_30)
.L_30:
        /*005c*/ 	.word	0x00000000
        /*0060*/ 	.short	0x0000
        /*0062*/ 	.short	0x0000
        /*0064*/ 	.byte	0x00, 0xf5, 0x21, 0x00


	//----- nvinfo : EIATTR_SPARSE_MMA_MASK
	.align		4
.L_31:
        /*0068*/ 	.byte	0x03, 0x50
        /*006a*/ 	.short	0x0000


	//----- nvinfo : EIATTR_MAXREG_COUNT
	.align		4
        /*006c*/ 	.byte	0x03, 0x1b
        /*006e*/ 	.short	0x00ff


	//----- nvinfo : EIATTR_MERCURY_ISA_VERSION
	.align		4
        /*0070*/ 	.byte	0x03, 0x5f
        /*0072*/ 	.short	0x0101


	//----- nvinfo : EIATTR_VRC_CTA_INIT_COUNT
	.align		4
        /*0074*/ 	.byte	0x02, 0x4a
	.zero		1
	.zero		1


	//----- nvinfo : EIATTR_EXIT_INSTR_OFFSETS
	.align		4
        /*0078*/ 	.byte	0x04, 0x1c
        /*007a*/ 	.short	(.L_33 - .L_32)


	//   ....[0]....
.L_32:
        /*007c*/ 	.word	0x00000070


	//   ....[1]....
        /*0080*/ 	.word	0x00000530


	//----- nvinfo : EIATTR_CRS_STACK_SIZE
	.align		4
.L_33:
        /*0084*/ 	.byte	0x04, 0x1e
        /*0086*/ 	.short	(.L_35 - .L_34)
.L_34:
        /*0088*/ 	.word	0x00000000


	//----- nvinfo : EIATTR_CBANK_PARAM_SIZE
	.align		4
.L_35:
        /*008c*/ 	.byte	0x03, 0x19
        /*008e*/ 	.short	0x0028


	//----- nvinfo : EIATTR_PARAM_CBANK
	.align		4
        /*0090*/ 	.byte	0x04, 0x0a
        /*0092*/ 	.short	(.L_37 - .L_36)
	.align		4
.L_36:
        /*0094*/ 	.word	index@(.nv.constant0._Z20update_bodies_kernelP4BodyPfS1_S1_if)
        /*0098*/ 	.short	0x0380
        /*009a*/ 	.short	0x0028


	//----- nvinfo : EIATTR_SW_WAR
	.align		4
.L_37:
        /*009c*/ 	.byte	0x04, 0x36
        /*009e*/ 	.short	(.L_39 - .L_38)
.L_38:
        /*00a0*/ 	.word	0x00000008
.L_39:


//--------------------- .nv.info._Z21compute_forces_kernelP4BodyPfS1_S1_i --------------------------
	.section	.nv.info._Z21compute_forces_kernelP4BodyPfS1_S1_i,"",@"SHT_CUDA_INFO"
	.sectionflags	@""
	.align	4


	//----- nvinfo : EIATTR_CUDA_API_VERSION
	.align		4
        /*0000*/ 	.byte	0x04, 0x37
        /*0002*/ 	.short	(.L_41 - .L_40)
.L_40:
        /*0004*/ 	.word	0x00000082


	//----- nvinfo : EIATTR_KPARAM_INFO
	.align		4
.L_41:
        /*0008*/ 	.byte	0x04, 0x17
        /*000a*/ 	.short	(.L_43 - .L_42)
.L_42:
        /*000c*/ 	.word	0x00000000
        /*0010*/ 	.short	0x0004
        /*0012*/ 	.short	0x0020
        /*0014*/ 	.byte	0x00, 0xf0, 0x11, 0x00


	//----- nvinfo : EIATTR_KPARAM_INFO
	.align		4
.L_43:
        /*0018*/ 	.byte	0x04, 0x17
        /*001a*/ 	.short	(.L_45 - .L_44)
.L_44:
        /*001c*/ 	.word	0x00000000
        /*0020*/ 	.short	0x0003
        /*0022*/ 	.short	0x0018
        /*0024*/ 	.byte	0x00, 0xf5, 0x21, 0x00


	//----- nvinfo : EIATTR_KPARAM_INFO
	.align		4
.L_45:
        /*0028*/ 	.byte	0x04, 0x17
        /*002a*/ 	.short	(.L_47 - .L_46)
.L_46:
        /*002c*/ 	.word	0x00000000
        /*0030*/ 	.short	0x0002
        /*0032*/ 	.short	0x0010
        /*0034*/ 	.byte	0x00, 0xf5, 0x21, 0x00


	//----- nvinfo : EIATTR_KPARAM_INFO
	.align		4
.L_47:
        /*0038*/ 	.byte	0x04, 0x17
        /*003a*/ 	.short	(.L_49 - .L_48)
.L_48:
        /*003c*/ 	.word	0x00000000
        /*0040*/ 	.short	0x0001
        /*0042*/ 	.short	0x0008
        /*0044*/ 	.byte	0x00, 0xf5, 0x21, 0x00


	//----- nvinfo : EIATTR_KPARAM_INFO
	.align		4
.L_49:
        /*0048*/ 	.byte	0x04, 0x17
        /*004a*/ 	.short	(.L_51 - .L_50)
.L_50:
        /*004c*/ 	.word	0x00000000
        /*0050*/ 	.short	0x0000
        /*0052*/ 	.short	0x0000
        /*0054*/ 	.byte	0x00, 0xf5, 0x21, 0x00


	//----- nvinfo : EIATTR_SPARSE_MMA_MASK
	.align		4
.L_51:
        /*0058*/ 	.byte	0x03, 0x50
        /*005a*/ 	.short	0x0000


	//----- nvinfo : EIATTR_MAXREG_COUNT
	.align		4
        /*005c*/ 	.byte	0x03, 0x1b
        /*005e*/ 	.short	0x00ff


	//----- nvinfo : EIATTR_MERCURY_ISA_VERSION
	.align		4
        /*0060*/ 	.byte	0x03, 0x5f
        /*0062*/ 	.short	0x0101


	//----- nvinfo : EIATTR_VRC_CTA_INIT_COUNT
	.align		4
        /*0064*/ 	.byte	0x02, 0x4a
	.zero		1
	.zero		1


	//----- nvinfo : EIATTR_EXIT_INSTR_OFFSETS
	.align		4
        /*0068*/ 	.byte	0x04, 0x1c
        /*006a*/ 	.short	(.L_53 - .L_52)


	//   ....[0]....
.L_52:
        /*006c*/ 	.word	0x00000080


	//   ....[1]....
        /*0070*/ 	.word	0x000000b0


	//   ....[2]....
        /*0074*/ 	.word	0x00001160


	//   ....[3]....
        /*0078*/ 	.word	0x00001950


	//   ....[4]....
        /*007c*/ 	.word	0x00001b20


	//   ....[5]....
        /*0080*/ 	.word	0x00001d50


	//----- nvinfo : EIATTR_CRS_STACK_SIZE
	.align		4
.L_53:
        /*0084*/ 	.byte	0x04, 0x1e
        /*0086*/ 	.short	(.L_55 - .L_54)
.L_54:
        /*0088*/ 	.word	0x00000000


	//----- nvinfo : EIATTR_CBANK_PARAM_SIZE
	.align		4
.L_55:
        /*008c*/ 	.byte	0x03, 0x19
        /*008e*/ 	.short	0x0024


	//----- nvinfo : EIATTR_PARAM_CBANK
	.align		4
        /*0090*/ 	.byte	0x04, 0x0a
        /*0092*/ 	.short	(.L_57 - .L_56)
	.align		4
.L_56:
        /*0094*/ 	.word	index@(.nv.constant0._Z21compute_forces_kernelP4BodyPfS1_S1_i)
        /*0098*/ 	.short	0x0380
        /*009a*/ 	.short	0x0024


	//----- nvinfo : EIATTR_SW_WAR
	.align		4
.L_57:
        /*009c*/ 	.byte	0x04, 0x36
        /*009e*/ 	.short	(.L_59 - .L_58)
.L_58:
        /*00a0*/ 	.word	0x00000008
.L_59:


//--------------------- .nv.callgraph             --------------------------
	.section	.nv.callgraph,"",@"SHT_CUDA_CALLGRAPH"
	.align	4
	.sectionentsize	8
	.align		4
        /*0000*/ 	.word	0x00000000
	.align		4
        /*0004*/ 	.word	0xffffffff
	.align		4
        /*0008*/ 	.word	0x00000000
	.align		4
        /*000c*/ 	.word	0xfffffffe
	.align		4
        /*0010*/ 	.word	0x00000000
	.align		4
        /*0014*/ 	.word	0xfffffffd
	.align		4
        /*0018*/ 	.word	0x00000000
	.align		4
        /*001c*/ 	.word	0xfffffffc


//--------------------- .text._Z20update_bodies_kernelP4BodyPfS1_S1_if --------------------------
	.section	.text._Z20update_bodies_kernelP4BodyPfS1_S1_if,"ax",@progbits
	.align	128
        .global         _Z20update_bodies_kernelP4BodyPfS1_S1_if
        .type           _Z20update_bodies_kernelP4BodyPfS1_S1_if,@function
        .size           _Z20update_bodies_kernelP4BodyPfS1_S1_if,(.L_x_84 - _Z20update_bodies_kernelP4BodyPfS1_S1_if)
        .other          _Z20update_bodies_kernelP4BodyPfS1_S1_if,@"STO_CUDA_ENTRY STV_DEFAULT"
_Z20update_bodies_kernelP4BodyPfS1_S1_if:
.text._Z20update_bodies_kernelP4BodyPfS1_S1_if:
[----:B------:R-:W-:Y:S01]  /*0000*/  LDC R1, c[0x0][0x37c] ;  /* 0x0000df00ff017b82 */ /* 0x000fe20000000800 */
[----:B------:R-:W0:Y:S07]  /*0010*/  S2R R3, SR_TID.X ;  /* 0x0000000000037919 */ /* 0x000e2e0000002100 */
[----:B------:R-:W0:Y:S01]  /*0020*/  S2UR UR4, SR_CTAID.X ;  /* 0x00000000000479c3 */ /* 0x000e220000002500 */
[----:B------:R-:W1:Y:S07]  /*0030*/  LDCU UR5, c[0x0][0x3a0] ;  /* 0x00007400ff0577ac */ /* 0x000e6e0008000800 */
[----:B------:R-:W0:Y:S02]  /*0040*/  LDC R2, c[0x0][0x360] ;  /* 0x0000d800ff027b82 */ /* 0x000e240000000800 */
[----:B0-----:R-:W-:-:S05]  /*0050*/  IMAD R2, R2, UR4, R3 ;  /* 0x0000000402027c24 */ /* 0x001fca000f8e0203 */
[----:B-1----:R-:W-:-:S13]  /*0060*/  ISETP.GE.AND P0, PT, R2, UR5, PT ;  /* 0x0000000502007c0c */ /* 0x002fda000bf06270 */
[----:B------:R-:W-:Y:S05]  /*0070*/  @P0 EXIT ;  /* 0x000000000000094d */ /* 0x000fea0003800000 */
[----:B------:R-:W0:Y:S01]  /*0080*/  LDC.64 R4, c[0x0][0x380] ;  /* 0x0000e000ff047b82 */ /* 0x000e220000000a00 */
[----:B------:R-:W1:Y:S01]  /*0090*/  LDCU.64 UR4, c[0x0][0x358] ;  /* 0x00006b00ff0477ac */ /* 0x000e620008000a00 */
[----:B------:R-:W2:Y:S06]  /*00a0*/  LDCU UR6, c[0x0][0x3a4] ;  /* 0x00007480ff0677ac */ /* 0x000eac0008000800 */
[----:B------:R-:W3:Y:S01]  /*00b0*/  LDC.64 R10, c[0x0][0x388] ;  /* 0x0000e200ff0a7b82 */ /* 0x000ee20000000a00 */
[----:B0-----:R-:W-:-:S05]  /*00c0*/  IMAD.WIDE R4, R2, 0x1c, R4 ;  /* 0x0000001c02047825 */ /* 0x001fca00078e0204 */
[----:B-1----:R-:W2:Y:S04]  /*00d0*/  LDG.E R8, desc[UR4][R4.64+0xc] ;  /* 0x00000c0404087981 */ /* 0x002ea8000c1e1900 */
[----:B------:R-:W2:Y:S04]  /*00e0*/  LDG.E R9, desc[UR4][R4.64] ;  /* 0x0000000404097981 */ /* 0x000ea8000c1e1900 */
[----:B------:R-:W4:Y:S04]  /*00f0*/  LDG.E R7, desc[UR4][R4.64+0x10] ;  /* 0x0000100404077981 */ /* 0x000f28000c1e1900 */
[----:B------:R-:W4:Y:S04]  /*0100*/  LDG.E R0, desc[UR4][R4.64+0x4] ;  /* 0x0000040404007981 */ /* 0x000f28000c1e1900 */
[----:B------:R-:W5:Y:S04]  /*0110*/  LDG.E R6, desc[UR4][R4.64+0x14] ;  /* 0x0000140404067981 */ /* 0x000f68000c1e1900 */
[----:B------:R-:W5:Y:S04]  /*0120*/  LDG.E R15, desc[UR4][R4.64+0x8] ;  /* 0x00000804040f7981 */ /* 0x000f68000c1e1900 */
[----:B------:R-:W5:Y:S01]  /*0130*/  LDG.E R3, desc[UR4][R4.64+0x18] ;  /* 0x0000180404037981 */ /* 0x000f62000c1e1900 */
[----:B---3--:R-:W-:-:S04]  /*0140*/  IMAD.WIDE R10, R2, 0x4, R10 ;  /* 0x00000004020a7825 */ /* 0x008fc800078e020a */
[----:B--2---:R-:W-:-:S05]  /*0150*/  FFMA R9, R8, UR6, R9 ;  /* 0x0000000608097c23 */ /* 0x004fca0008000009 */
[----:B------:R0:W-:Y:S01]  /*0160*/  STG.E desc[UR4][R4.64], R9 ;  /* 0x0000000904007986 */ /* 0x0001e2000c101904 */
[----:B----4-:R-:W-:-:S05]  /*0170*/  FFMA R13, R7, UR6, R0 ;  /* 0x00000006070d7c23 */ /* 0x010fca0008000000 */
[----:B------:R0:W-:Y:S01]  /*0180*/  STG.E desc[UR4][R4.64+0x4], R13 ;  /* 0x0000040d04007986 */ /* 0x0001e2000c101904 */
[----:B-----5:R-:W-:-:S05]  /*0190*/  FFMA R15, R6, UR6, R15 ;  /* 0x00000006060f7c23 */ /* 0x020fca000800000f */
[----:B------:R0:W-:Y:S04]  /*01a0*/  STG.E desc[UR4][R4.64+0x8], R15 ;  /* 0x0000080f04007986 */ /* 0x0001e8000c101904 */
[----:B------:R-:W2:Y:S01]  /*01b0*/  LDG.E R0, desc[UR4][R10.64] ;  /* 0x000000040a007981 */ /* 0x000ea2000c1e1900 */
[----:B------:R-:W1:Y:S01]  /*01c0*/  MUFU.RCP R12, R3 ;  /* 0x00000003000c7308 */ /* 0x000e620000001000 */
[----:B------:R-:W-:Y:S01]  /*01d0*/  BSSY.RECONVERGENT B0, `(.L_x_0) ;  /* 0x000000b000007945 */ /* 0x000fe20003800200 */
[----:B-1----:R-:W-:-:S04]  /*01e0*/  FFMA R17, -R3, R12, 1 ;  /* 0x3f80000003117423 */ /* 0x002fc8000000010c */
[----:B------:R-:W-:Y:S02]  /*01f0*/  FFMA R17, R12, R17, R12 ;  /* 0x000000110c117223 */ /* 0x000fe4000000000c */
[----:B--2---:R-:W1:Y:S02]  /*0200*/  FCHK P0, R0, R3 ;  /* 0x0000000300007302 */ /* 0x004e640000000000 */
[----:B------:R-:W-:-:S04]  /*0210*/  FFMA R12, R0, R17, RZ ;  /* 0x00000011000c7223 */ /* 0x000fc800000000ff */
[----:B------:R-:W-:-:S04]  /*0220*/  FFMA R14, -R3, R12, R0 ;  /* 0x0000000c030e7223 */ /* 0x000fc80000000100 */
[----:B------:R-:W-:Y:S01]  /*0230*/  FFMA R17, R17, R14, R12 ;  /* 0x0000000e11117223 */ /* 0x000fe2000000000c */
[----:B01----:R-:W-:Y:S06]  /*0240*/  @!P0 BRA `(.L_x_1) ;  /* 0x00000000000c8947 */ /* 0x003fec0003800000 */
[----:B------:R-:W-:-:S07]  /*0250*/  MOV R10, 0x270 ;  /* 0x00000270000a7802 */ /* 0x000fce0000000f00 */
[----:B------:R-:W-:Y:S05]  /*0260*/  CALL.REL.NOINC `($__internal_0_$__cuda_sm3x_div_rn_noftz_f32_slowpath) ;  /* 0x0000000000b47944 */ /* 0x000fea0003c00000 */
[----:B------:R-:W-:-:S07]  /*0270*/  IMAD.MOV.U32 R17, RZ, RZ, R0 ;  /* 0x000000ffff117224 */ /* 0x000fce00078e0000 */
.L_x_1:
[----:B------:R-:W-:Y:S05]  /*0280*/  BSYNC.RECONVERGENT B0 ;  /* 0x0000000000007941 */ /* 0x000fea0003800200 */
.L_x_0:
[----:B------:R-:W0:Y:S01]  /*0290*/  LDC.64 R10, c[0x0][0x390] ;  /* 0x0000e400ff0a7b82 */ /* 0x000e220000000a00 */
[----:B------:R-:W1:Y:S02]  /*02a0*/  LDCU UR6, c[0x0][0x3a4] ;  /* 0x00007480ff0677ac */ /* 0x000e640008000800 */
[----:B-1----:R-:W-:Y:S01]  /*02b0*/  FFMA R17, R17, UR6, R8 ;  /* 0x0000000611117c23 */ /* 0x002fe20008000008 */
[----:B0-----:R-:W-:-:S04]  /*02c0*/  IMAD.WIDE R8, R2, 0x4, R10 ;  /* 0x0000000402087825 */ /* 0x001fc800078e020a */
        /* <DEDUP_REMOVED lines=11> */
[----:B------:R-:W-:Y:S01]  /*0380*/  IMAD.MOV.U32 R0, RZ, RZ, R8 ;  /* 0x000000ffff007224 */ /* 0x000fe200078e0008 */
[----:B------:R-:W-:-:S07]  /*0390*/  MOV R10, 0x3b0 ;  /* 0x000003b0000a7802 */ /* 0x000fce0000000f00 */
[----:B------:R-:W-:Y:S05]  /*03a0*/  CALL.REL.NOINC `($__internal_0_$__cuda_sm3x_div_rn_noftz_f32_slowpath) ;  /* 0x0000000000647944 */ /* 0x000fea0003c00000 */
.L_x_3:
[----:B------:R-:W-:Y:S05]  /*03b0*/  BSYNC.RECONVERGENT B0 ;  /* 0x0000000000007941 */ /* 0x000fea0003800200 */
.L_x_2:
        /* <DEDUP_REMOVED lines=18> */
[----:B------:R-:W-:-:S07]  /*04e0*/  MOV R11, R0 ;  /* 0x00000000000b7202 */ /* 0x000fce0000000f00 */
.L_x_5:
[----:B------:R-:W-:Y:S05]  /*04f0*/  BSYNC.RECONVERGENT B0 ;  /* 0x0000000000007941 */ /* 0x000fea0003800200 */
.L_x_4:
[----:B------:R-:W0:Y:S02]  /*0500*/  LDCU UR6, c[0x0][0x3a4] ;  /* 0x00007480ff0677ac */ /* 0x000e240008000800 */
[----:B0-----:R-:W-:-:S05]  /*0510*/  FFMA R11, R11, UR6, R6 ;  /* 0x000000060b0b7c23 */ /* 0x001fca0008000006 */
[----:B------:R-:W-:Y:S01]  /*0520*/  STG.E desc[UR4][R4.64+0x14], R11 ;  /* 0x0000140b04007986 */ /* 0x000fe2000c101904 */
[----:B------:R-:W-:Y:S05]  /*0530*/  EXIT ;  /* 0x000000000000794d */ /* 0x000fea0003800000 */
        .weak           $__internal_0_$__cuda_sm3x_div_rn_noftz_f32_slowpath
        .type           $__internal_0_$__cuda_sm3x_div_rn_noftz_f32_slowpath,@function
        .size           $__internal_0_$__cuda_sm3x_div_rn_noftz_f32_slowpath,(.L_x_84 - $__internal_0_$__cuda_sm3x_div_rn_noftz_f32_slowpath)
$__internal_0_$__cuda_sm3x_div_rn_noftz_f32_slowpath:
[--C-:B------:R-:W-:Y:S01]  /*0540*/  SHF.R.U32.HI R11, RZ, 0x17, R3.reuse ;  /* 0x00000017ff0b7819 */ /* 0x100fe20000011603 */
[----:B------:R-:W-:Y:S01]  /*0550*/  BSSY.RECONVERGENT B1, `(.L_x_6) ;  /* 0x0000063000017945 */ /* 0x000fe20003800200 */
[----:B------:R-:W-:Y:S01]  /*0560*/  SHF.R.U32.HI R9, RZ, 0x17, R0 ;  /* 0x00000017ff097819 */ /* 0x000fe20000011600 */
[----:B------:R-:W-:Y:S01]  /*0570*/  IMAD.MOV.U32 R13, RZ, RZ, R3 ;  /* 0x000000ffff0d7224 */ /* 0x000fe200078e0003 */
[----:B------:R-:W-:Y:S02]  /*0580*/  LOP3.LUT R11, R11, 0xff, RZ, 0xc0, !PT ;  /* 0x000000ff0b0b7812 */ /* 0x000fe400078ec0ff */
[----:B------:R-:W-:-:S03]  /*0590*/  LOP3.LUT R16, R9, 0xff, RZ, 0xc0, !PT ;  /* 0x000000ff09107812 */ /* 0x000fc600078ec0ff */
[----:B------:R-:W-:Y:S02]  /*05a0*/  VIADD R14, R11, 0xffffffff ;  /* 0xffffffff0b0e7836 */ /* 0x000fe40000000000 */
[----:B------:R-:W-:-:S03]  /*05b0*/  VIADD R12, R16, 0xffffffff ;  /* 0xffffffff100c7836 */ /* 0x000fc60000000000 */
[----:B------:R-:W-:-:S04]  /*05c0*/  ISETP.GT.U32.AND P0, PT, R14, 0xfd, PT ;  /* 0x000000fd0e00780c */ /* 0x000fc80003f04070 */
[----:B------:R-:W-:-:S13]  /*05d0*/  ISETP.GT.U32.OR P0, PT, R12, 0xfd, P0 ;  /* 0x000000fd0c00780c */ /* 0x000fda0000704470 */
[----:B------:R-:W-:Y:S01]  /*05e0*/  @!P0 MOV R9, RZ ;  /* 0x000000ff00098202 */ /* 0x000fe20000000f00 */
[----:B------:R-:W-:Y:S06]  /*05f0*/  @!P0 BRA `(.L_x_7) ;  /* 0x00000000005c8947 */ /* 0x000fec0003800000 */
[----:B------:R-:W-:Y:S02]  /*0600*/  FSETP.GTU.FTZ.AND P0, PT, |R0|, +INF , PT ;  /* 0x7f8000000000780b */ /* 0x000fe40003f1c200 */
[----:B------:R-:W-:-:S04]  /*0610*/  FSETP.GTU.FTZ.AND P1, PT, |R3|, +INF , PT ;  /* 0x7f8000000300780b */ /* 0x000fc80003f3c200 */
[----:B------:R-:W-:-:S13]  /*0620*/  PLOP3.LUT P0, PT, P0, P1, PT, 0xf8, 0x8f ;  /* 0x00000000008f781c */ /* 0x000fda0000703f70 */
[----:B------:R-:W-:Y:S05]  /*0630*/  @P0 BRA `(.L_x_8) ;  /* 0x00000004004c0947 */ /* 0x000fea0003800000 */
[----:B------:R-:W-:-:S13]  /*0640*/  LOP3.LUT P0, RZ, R13, 0x7fffffff, R0, 0xc8, !PT ;  /* 0x7fffffff0dff7812 */ /* 0x000fda000780c800 */
[----:B------:R-:W-:Y:S05]  /*0650*/  @!P0 BRA `(.L_x_9) ;  /* 0x00000004003c8947 */ /* 0x000fea0003800000 */
[C---:B------:R-:W-:Y:S02]  /*0660*/  FSETP.NEU.FTZ.AND P2, PT, |R0|.reuse, +INF , PT ;  /* 0x7f8000000000780b */ /* 0x040fe40003f5d200 */
[----:B------:R-:W-:Y:S02]  /*0670*/  FSETP.NEU.FTZ.AND P1, PT, |R3|, +INF , PT ;  /* 0x7f8000000300780b */ /* 0x000fe40003f3d200 */
[----:B------:R-:W-:-:S11]  /*0680*/  FSETP.NEU.FTZ.AND P0, PT, |R0|, +INF , PT ;  /* 0x7f8000000000780b */ /* 0x000fd60003f1d200 */
[----:B------:R-:W-:Y:S05]  /*0690*/  @!P1 BRA !P2, `(.L_x_9) ;  /* 0x00000004002c9947 */ /* 0x000fea0005000000 */
[----:B------:R-:W-:-:S04]  /*06a0*/  LOP3.LUT P2, RZ, R0, 0x7fffffff, RZ, 0xc0, !PT ;  /* 0x7fffffff00ff7812 */ /* 0x000fc8000784c0ff */
[----:B------:R-:W-:-:S13]  /*06b0*/  PLOP3.LUT P1, PT, P1, P2, PT, 0x2f, 0xf2 ;  /* 0x0000000000f2781c */ /* 0x000fda0000f24577 */
[----:B------:R-:W-:Y:S05]  /*06c0*/  @P1 BRA `(.L_x_10) ;  /* 0x0000000400181947 */ /* 0x000fea0003800000 */
[----:B------:R-:W-:-:S04]  /*06d0*/  LOP3.LUT P1, RZ, R13, 0x7fffffff, RZ, 0xc0, !PT ;  /* 0x7fffffff0dff7812 */ /* 0x000fc8000782c0ff */
[----:B------:R-:W-:-:S13]  /*06e0*/  PLOP3.LUT P0, PT, P0, P1, PT, 0x2f, 0xf2 ;  /* 0x0000000000f2781c */ /* 0x000fda0000702577 */
[----:B------:R-:W-:Y:S05]  /*06f0*/  @P0 BRA `(.L_x_11) ;  /* 0x0000000400000947 */ /* 0x000fea0003800000 */
[----:B------:R-:W-:Y:S02]  /*0700*/  ISETP.GE.AND P0, PT, R12, RZ, PT ;  /* 0x000000ff0c00720c */ /* 0x000fe40003f06270 */
[----:B------:R-:W-:-:S11]  /*0710*/  ISETP.GE.AND P1, PT, R14, RZ, PT ;  /* 0x000000ff0e00720c */ /* 0x000fd60003f26270 */
[----:B------:R-:W-:Y:S02]  /*0720*/  @P0 IMAD.MOV.U32 R9, RZ, RZ, RZ ;  /* 0x000000ffff090224 */ /* 0x000fe400078e00ff */
[----:B------:R-:W-:Y:S01]  /*0730*/  @!P0 FFMA R0, R0, 1.84467440737095516160e+19, RZ ;  /* 0x5f80000000008823 */ /* 0x000fe200000000ff */
[----:B------:R-:W-:Y:S02]  /*0740*/  @!P0 IMAD.MOV.U32 R9, RZ, RZ, -0x40 ;  /* 0xffffffc0ff098424 */ /* 0x000fe400078e00ff */
[----:B------:R-:W-:-:S03]  /*0750*/  @!P1 FFMA R13, R3, 1.84467440737095516160e+19, RZ ;  /* 0x5f800000030d9823 */ /* 0x000fc600000000ff */
[----:B------:R-:W-:-:S07]  /*0760*/  @!P1 IADD3 R9, PT, PT, R9, 0x40, RZ ;  /* 0x0000004009099810 */ /* 0x000fce0007ffe0ff */
.L_x_7:
[----:B------:R-:W-:Y:S01]  /*0770*/  LEA R12, R11, 0xc0800000, 0x17 ;  /* 0xc08000000b0c7811 */ /* 0x000fe200078eb8ff */
[----:B------:R-:W-:Y:S04]  /*0780*/  BSSY.RECONVERGENT B2, `(.L_x_12) ;  /* 0x0000036000027945 */ /* 0x000fe80003800200 */
[----:B------:R-:W-:Y:S02]  /*0790*/  IMAD.IADD R13, R13, 0x1, -R12 ;  /* 0x000000010d0d7824 */ /* 0x000fe400078e0a0c */
[----:B------:R-:W-:Y:S02]  /*07a0*/  VIADD R12, R16, 0xffffff81 ;  /* 0xffffff81100c7836 */ /* 0x000fe40000000000 */
[----:B------:R-:W0:Y:S01]  /*07b0*/  MUFU.RCP R14, R13 ;  /* 0x0000000d000e7308 */ /* 0x000e220000001000 */
[----:B------:R-:W-:Y:S01]  /*07c0*/  FADD.FTZ R15, -R13, -RZ ;  /* 0x800000ff0d0f7221 */ /* 0x000fe20000010100 */
[C---:B------:R-:W-:Y:S01]  /*07d0*/  IMAD R0, R12.reuse, -0x800000, R0 ;  /* 0xff8000000c007824 */ /* 0x040fe200078e0200 */
[----:B------:R-:W-:-:S04]  /*07e0*/  IADD3 R12, PT, PT, R12, 0x7f, -R11 ;  /* 0x0000007f0c0c7810 */ /* 0x000fc80007ffe80b */
[----:B------:R-:W-:Y:S01]  /*07f0*/  IADD3 R12, PT, PT, R12, R9, RZ ;  /* 0x000000090c0c7210 */ /* 0x000fe20007ffe0ff */
[----:B0-----:R-:W-:-:S04]  /*0800*/  FFMA R17, R14, R15, 1 ;  /* 0x3f8000000e117423 */ /* 0x001fc8000000000f */
[----:B------:R-:W-:-:S04]  /*0810*/  FFMA R19, R14, R17, R14 ;  /* 0x000000110e137223 */ /* 0x000fc8000000000e */
[----:B------:R-:W-:-:S04]  /*0820*/  FFMA R14, R0, R19, RZ ;  /* 0x00000013000e7223 */ /* 0x000fc800000000ff */
[----:B------:R-:W-:-:S04]  /*0830*/  FFMA R17, R15, R14, R0 ;  /* 0x0000000e0f117223 */ /* 0x000fc80000000000 */
[----:B------:R-:W-:-:S04]  /*0840*/  FFMA R14, R19, R17, R14 ;  /* 0x00000011130e7223 */ /* 0x000fc8000000000e */
[----:B------:R-:W-:-:S04]  /*0850*/  FFMA R15, R15, R14, R0 ;  /* 0x0000000e0f0f7223 */ /* 0x000fc80000000000 */
[----:B------:R-:W-:-:S05]  /*0860*/  FFMA R0, R19, R15, R14 ;  /* 0x0000000f13007223 */ /* 0x000fca000000000e */
[----:B------:R-:W-:-:S04]  /*0870*/  SHF.R.U32.HI R11, RZ, 0x17, R0 ;  /* 0x00000017ff0b7819 */ /* 0x000fc80000011600 */
[----:B------:R-:W-:-:S05]  /*0880*/  LOP3.LUT R11, R11, 0xff, RZ, 0xc0, !PT ;  /* 0x000000ff0b0b7812 */ /* 0x000fca00078ec0ff */
[----:B------:R-:W-:-:S04]  /*0890*/  IMAD.IADD R13, R11, 0x1, R12 ;  /* 0x000000010b0d7824 */ /* 0x000fc800078e020c */
[----:B------:R-:W-:-:S05]  /*08a0*/  VIADD R9, R13, 0xffffffff ;  /* 0xffffffff0d097836 */ /* 0x000fca0000000000 */
[----:B------:R-:W-:-:S13]  /*08b0*/  ISETP.GE.U32.AND P0, PT, R9, 0xfe, PT ;  /* 0x000000fe0900780c */ /* 0x000fda0003f06070 */
[----:B------:R-:W-:Y:S05]  /*08c0*/  @!P0 BRA `(.L_x_13) ;  /* 0x0000000000808947 */ /* 0x000fea0003800000 */
[----:B------:R-:W-:-:S13]  /*08d0*/  ISETP.GT.AND P0, PT, R13, 0xfe, PT ;  /* 0x000000fe0d00780c */ /* 0x000fda0003f04270 */
[----:B------:R-:W-:Y:S05]  /*08e0*/  @P0 BRA `(.L_x_14) ;  /* 0x00000000006c0947 */ /* 0x000fea0003800000 */
[----:B------:R-:W-:-:S13]  /*08f0*/  ISETP.GE.AND P0, PT, R13, 0x1, PT ;  /* 0x000000010d00780c */ /* 0x000fda0003f06270 */
[----:B------:R-:W-:Y:S05]  /*0900*/  @P0 BRA `(.L_x_15) ;  /* 0x0000000000740947 */ /* 0x000fea0003800000 */
[----:B------:R-:W-:Y:S02]  /*0910*/  ISETP.GE.AND P0, PT, R13, -0x18, PT ;  /* 0xffffffe80d00780c */ /* 0x000fe40003f06270 */
[----:B------:R-:W-:-:S11]  /*0920*/  LOP3.LUT R0, R0, 0x80000000, RZ, 0xc0, !PT ;  /* 0x8000000000007812 */ /* 0x000fd600078ec0ff */
[----:B------:R-:W-:Y:S05]  /*0930*/  @!P0 BRA `(.L_x_15) ;  /* 0x0000000000688947 */ /* 0x000fea0003800000 */
[CCC-:B------:R-:W-:Y:S01]  /*0940*/  FFMA.RZ R9, R19.reuse, R15.reuse, R14.reuse ;  /* 0x0000000f13097223 */ /* 0x1c0fe2000000c00e */
[-CC-:B------:R-:W-:Y:S01]  /*0950*/  FFMA.RM R12, R19, R15.reuse, R14.reuse ;  /* 0x0000000f130c7223 */ /* 0x180fe2000000400e */
[C---:B------:R-:W-:Y:S02]  /*0960*/  ISETP.NE.AND P2, PT, R13.reuse, RZ, PT ;  /* 0x000000ff0d00720c */ /* 0x040fe40003f45270 */
[----:B------:R-:W-:Y:S02]  /*0970*/  ISETP.NE.AND P1, PT, R13, RZ, PT ;  /* 0x000000ff0d00720c */ /* 0x000fe40003f25270 */
[----:B------:R-:W-:Y:S01]  /*0980*/  LOP3.LUT R11, R9, 0x7fffff, RZ, 0xc0, !PT ;  /* 0x007fffff090b7812 */ /* 0x000fe200078ec0ff */
[----:B------:R-:W-:Y:S01]  /*0990*/  FFMA.RP R9, R19, R15, R14 ;  /* 0x0000000f13097223 */ /* 0x000fe2000000800e */
[----:B------:R-:W-:Y:S01]  /*09a0*/  IADD3 R14, PT, PT, R13, 0x20, RZ ;  /* 0x000000200d0e7810 */ /* 0x000fe20007ffe0ff */
[----:B------:R-:W-:Y:S01]  /*09b0*/  IMAD.MOV R13, RZ, RZ, -R13 ;  /* 0x000000ffff0d7224 */ /* 0x000fe200078e0a0d */
[----:B------:R-:W-:-:S02]  /*09c0*/  LOP3.LUT R11, R11, 0x800000, RZ, 0xfc, !PT ;  /* 0x008000000b0b7812 */ /* 0x000fc400078efcff */
[----:B------:R-:W-:Y:S02]  /*09d0*/  FSETP.NEU.FTZ.AND P0, PT, R9, R12, PT ;  /* 0x0000000c0900720b */ /* 0x000fe40003f1d000 */
[----:B------:R-:W-:Y:S02]  /*09e0*/  SHF.L.U32 R14, R11, R14, RZ ;  /* 0x0000000e0b0e7219 */ /* 0x000fe400000006ff */
[----:B------:R-:W-:Y:S02]  /*09f0*/  SEL R12, R13, RZ, P2 ;  /* 0x000000ff0d0c7207 */ /* 0x000fe40001000000 */
[----:B------:R-:W-:Y:S02]  /*0a00*/  ISETP.NE.AND P1, PT, R14, RZ, P1 ;  /* 0x000000ff0e00720c */ /* 0x000fe40000f25270 */
[----:B------:R-:W-:Y:S02]  /*0a10*/  SHF.R.U32.HI R12, RZ, R12, R11 ;  /* 0x0000000cff0c7219 */ /* 0x000fe4000001160b */
[----:B------:R-:W-:-:S02]  /*0a20*/  PLOP3.LUT P0, PT, P0, P1, PT, 0xf8, 0x8f ;  /* 0x00000000008f781c */ /* 0x000fc40000703f70 */
[----:B------:R-:W-:Y:S02]  /*0a30*/  SHF.R.U32.HI R14, RZ, 0x1, R12 ;  /* 0x00000001ff0e7819 */ /* 0x000fe4000001160c */
[----:B------:R-:W-:-:S04]  /*0a40*/  SEL R9, RZ, 0x1, !P0 ;  /* 0x00000001ff097807 */ /* 0x000fc80004000000 */
[----:B------:R-:W-:-:S04]  /*0a50*/  LOP3.LUT R9, R9, 0x1, R14, 0xf8, !PT ;  /* 0x0000000109097812 */ /* 0x000fc800078ef80e */
[----:B------:R-:W-:-:S05]  /*0a60*/  LOP3.LUT R9, R9, R12, RZ, 0xc0, !PT ;  /* 0x0000000c09097212 */ /* 0x000fca00078ec0ff */
[----:B------:R-:W-:-:S05]  /*0a70*/  IMAD.IADD R9, R14, 0x1, R9 ;  /* 0x000000010e097824 */ /* 0x000fca00078e0209 */
[----:B------:R-:W-:Y:S01]  /*0a80*/  LOP3.LUT R0, R9, R0, RZ, 0xfc, !PT ;  /* 0x0000000009007212 */ /* 0x000fe200078efcff */
[----:B------:R-:W-:Y:S06]  /*0a90*/  BRA `(.L_x_15) ;  /* 0x0000000000107947 */ /* 0x000fec0003800000 */
.L_x_14:
[----:B------:R-:W-:-:S04]  /*0aa0*/  LOP3.LUT R0, R0, 0x80000000, RZ, 0xc0, !PT ;  /* 0x8000000000007812 */ /* 0x000fc800078ec0ff */
[----:B------:R-:W-:Y:S01]  /*0ab0*/  LOP3.LUT R0, R0, 0x7f800000, RZ, 0xfc, !PT ;  /* 0x7f80000000007812 */ /* 0x000fe200078efcff */
[----:B------:R-:W-:Y:S06]  /*0ac0*/  BRA `(.L_x_15) ;  /* 0x0000000000047947 */ /* 0x000fec0003800000 */
.L_x_13:
[----:B------:R-:W-:-:S07]  /*0ad0*/  LEA R0, R12, R0, 0x17 ;  /* 0x000000000c007211 */ /* 0x000fce00078eb8ff */
.L_x_15:
[----:B------:R-:W-:Y:S05]  /*0ae0*/  BSYNC.RECONVERGENT B2 ;  /* 0x0000000000027941 */ /* 0x000fea0003800200 */
.L_x_12:
[----:B------:R-:W-:Y:S05]  /*0af0*/  BRA `(.L_x_16) ;  /* 0x0000000000207947 */ /* 0x000fea0003800000 */
.L_x_11:
[----:B------:R-:W-:-:S04]  /*0b00*/  LOP3.LUT R0, R13, 0x80000000, R0, 0x48, !PT ;  /* 0x800000000d007812 */ /* 0x000fc800078e4800 */
[----:B------:R-:W-:Y:S01]  /*0b10*/  LOP3.LUT R0, R0, 0x7f800000, RZ, 0xfc, !PT ;  /* 0x7f80000000007812 */ /* 0x000fe200078efcff */
[----:B------:R-:W-:Y:S06]  /*0b20*/  BRA `(.L_x_16) ;  /* 0x0000000000147947 */ /* 0x000fec0003800000 */
.L_x_10:
[----:B------:R-:W-:Y:S01]  /*0b30*/  LOP3.LUT R0, R13, 0x80000000, R0, 0x48, !PT ;  /* 0x800000000d007812 */ /* 0x000fe200078e4800 */
[----:B------:R-:W-:Y:S06]  /*0b40*/  BRA `(.L_x_16) ;  /* 0x00000000000c7947 */ /* 0x000fec0003800000 */
.L_x_9:
[----:B------:R-:W0:Y:S01]  /*0b50*/  MUFU.RSQ R0, -QNAN ;  /* 0xffc0000000007908 */ /* 0x000e220000001400 */
[----:B------:R-:W-:Y:S05]  /*0b60*/  BRA `(.L_x_16) ;  /* 0x0000000000047947 */ /* 0x000fea0003800000 */
.L_x_8:
[----:B------:R-:W-:-:S07]  /*0b70*/  FADD.FTZ R0, R0, R3 ;  /* 0x0000000300007221 */ /* 0x000fce0000010000 */
.L_x_16:
[----:B------:R-:W-:Y:S05]  /*0b80*/  BSYNC.RECONVERGENT B1 ;  /* 0x0000000000017941 */ /* 0x000fea0003800200 */
.L_x_6:
[----:B------:R-:W-:-:S04]  /*0b90*/  IMAD.MOV.U32 R11, RZ, RZ, 0x0 ;  /* 0x00000000ff0b7424 */ /* 0x000fc800078e00ff */
[----:B0-----:R-:W-:Y:S05]  /*0ba0*/  RET.REL.NODEC R10 `(_Z20update_bodies_kernelP4BodyPfS1_S1_if) ;  /* 0xfffffff40a147950 */ /* 0x001fea0003c3ffff */
.L_x_17:
[----:B------:R-:W-:-:S00]  /*0bb0*/  BRA `(.L_x_17) ;  /* 0xfffffffc00fc7947 */ /* 0x000fc0000383ffff */
[----:B------:R-:W-:-:S00]  /*0bc0*/  NOP ;  /* 0x0000000000007918 */ /* 0x000fc00000000000 */
        /* <DEDUP_REMOVED lines=11> */
.L_x_84:


//--------------------- .text._Z21compute_forces_kernelP4BodyPfS1_S1_i --------------------------
	.section	.text._Z21compute_forces_kernelP4BodyPfS1_S1_i,"ax",@progbits
	.align	128
        .global         _Z21compute_forces_kernelP4BodyPfS1_S1_i
        .type           _Z21compute_forces_kernelP4BodyPfS1_S1_i,@function
        .size           _Z21compute_forces_kernelP4BodyPfS1_S1_i,(.L_x_86 - _Z21compute_forces_kernelP4BodyPfS1_S1_i)
        .other          _Z21compute_forces_kernelP4BodyPfS1_S1_i,@"STO_CUDA_ENTRY STV_DEFAULT"
_Z21compute_forces_kernelP4BodyPfS1_S1_i:
.text._Z21compute_forces_kernelP4BodyPfS1_S1_i:
[----:B------:R-:W-:Y:S01]  /*0000*/  LDC R1, c[0x0][0x37c] ;  /* 0x0000df00ff017b82 */ /* 0x000fe20000000800 */
[----:B------:R-:W0:Y:S07]  /*0010*/  S2R R7, SR_TID.X ;  /* 0x0000000000077919 */ /* 0x000e2e0000002100 */
[----:B------:R-:W1:Y:S01]  /*0020*/  S2UR UR4, SR_CTAID.X ;  /* 0x00000000000479c3 */ /* 0x000e620000002500 */
[----:B------:R-:W1:Y:S07]  /*0030*/  LDCU UR5, c[0x0][0x360] ;  /* 0x00006c00ff0577ac */ /* 0x000e6e0008000800 */
[----:B------:R-:W2:Y:S01]  /*0040*/  LDC R12, c[0x0][0x3a0] ;  /* 0x0000e800ff0c7b82 */ /* 0x000ea20000000800 */
[----:B-1----:R-:W-:-:S06]  /*0050*/  UIMAD UR4, UR4, UR5, URZ ;  /* 0x00000005040472a4 */ /* 0x002fcc000f8e02ff */
[----:B0-----:R-:W-:-:S04]  /*0060*/  IADD3 R11, PT, PT, R7, UR4, RZ ;  /* 0x00000004070b7c10 */ /* 0x001fc8000fffe0ff */
[----:B--2---:R-:W-:-:S13]  /*0070*/  ISETP.GE.AND P0, PT, R11, R12, PT ;  /* 0x0000000c0b00720c */ /* 0x004fda0003f06270 */
[----:B------:R-:W-:Y:S05]  /*0080*/  @P0 EXIT ;  /* 0x000000000000094d */ /* 0x000fea0003800000 */
[----:B------:R-:W-:-:S04]  /*0090*/  IADD3 R6, PT, PT, R11, 0x1, RZ ;  /* 0x000000010b067810 */ /* 0x000fc80007ffe0ff */
[----:B------:R-:W-:-:S13]  /*00a0*/  ISETP.GE.AND P0, PT, R6, R12, PT ;  /* 0x0000000c0600720c */ /* 0x000fda0003f06270 */
[----:B------:R-:W-:Y:S05]  /*00b0*/  @P0 EXIT ;  /* 0x000000000000094d */ /* 0x000fea0003800000 */
[----:B------:R-:W0:Y:S01]  /*00c0*/  LDC.64 R2, c[0x0][0x380] ;  /* 0x0000e000ff027b82 */ /* 0x000e220000000a00 */
[----:B------:R-:W1:Y:S07]  /*00d0*/  LDCU.64 UR6, c[0x0][0x358] ;  /* 0x00006b00ff0677ac */ /* 0x000e6e0008000a00 */
[----:B------:R-:W2:Y:S08]  /*00e0*/  LDC.64 R34, c[0x0][0x388] ;  /* 0x0000e200ff227b82 */ /* 0x000eb00000000a00 */
[----:B------:R-:W3:Y:S01]  /*00f0*/  LDC.64 R24, c[0x0][0x390] ;  /* 0x0000e400ff187b82 */ /* 0x000ee20000000a00 */
[----:B0-----:R-:W-:-:S07]  /*0100*/  IMAD.WIDE R2, R11, 0x1c, R2 ;  /* 0x0000001c0b027825 */ /* 0x001fce00078e0202 */
[----:B------:R-:W0:Y:S01]  /*0110*/  LDC.64 R22, c[0x0][0x398] ;  /* 0x0000e600ff167b82 */ /* 0x000e220000000a00 */
[----:B-1----:R-:W4:Y:S04]  /*0120*/  LDG.E R4, desc[UR6][R2.64+0x18] ;  /* 0x0000180602047981 */ /* 0x002f28000c1e1900 */
[----:B------:R1:W5:Y:S04]  /*0130*/  LDG.E R10, desc[UR6][R2.64] ;  /* 0x00000006020a7981 */ /* 0x000368000c1e1900 */
[----:B------:R1:W5:Y:S04]  /*0140*/  LDG.E R9, desc[UR6][R2.64+0x4] ;  /* 0x0000040602097981 */ /* 0x000368000c1e1900 */
[----:B------:R1:W5:Y:S01]  /*0150*/  LDG.E R8, desc[UR6][R2.64+0x8] ;  /* 0x0000080602087981 */ /* 0x000362000c1e1900 */
[C---:B------:R-:W-:Y:S01]  /*0160*/  IADD3 R0, PT, PT, -R11.reuse, -0x2, R12 ;  /* 0xfffffffe0b007810 */ /* 0x040fe20007ffe10c */
[----:B------:R-:W-:Y:S01]  /*0170*/  ULOP3.LUT UR4, URZ, UR4, URZ, 0x33, !UPT ;  /* 0x00000004ff047292 */ /* 0x000fe2000f8e33ff */
[----:B------:R-:W-:Y:S01]  /*0180*/  BSSY B1, `(.L_x_18) ;  /* 0x00000fc000017945 */ /* 0x000fe20003800000 */
[----:B--2---:R-:W-:Y:S01]  /*0190*/  IMAD.WIDE R34, R11, 0x4, R34 ;  /* 0x000000040b227825 */ /* 0x004fe200078e0222 */
[----:B------:R-:W-:-:S03]  /*01a0*/  ISETP.GE.U32.AND P0, PT, R0, 0x3, PT ;  /* 0x000000030000780c */ /* 0x000fc60003f06070 */
[----:B------:R-:W-:Y:S01]  /*01b0*/  IADD3 R7, PT, PT, -R7, UR4, R12 ;  /* 0x0000000407077c10 */ /* 0x000fe2000fffe10c */
[----:B---3--:R-:W-:-:S03]  /*01c0*/  IMAD.WIDE R24, R11, 0x4, R24 ;  /* 0x000000040b187825 */ /* 0x008fc600078e0218 */
[----:B------:R-:W-:Y:S01]  /*01d0*/  LOP3.LUT R5, R7, 0x3, RZ, 0xc0, !PT ;  /* 0x0000000307057812 */ /* 0x000fe200078ec0ff */
[----:B0-----:R-:W-:-:S04]  /*01e0*/  IMAD.WIDE R22, R11, 0x4, R22 ;  /* 0x000000040b167825 */ /* 0x001fc800078e0216 */
[----:B----4-:R-:W-:Y:S01]  /*01f0*/  FMUL R4, R4, 6.6743000015634379452e-11 ;  /* 0x2e92c4f804047820 */ /* 0x010fe20000400000 */
[----:B-1----:R-:W-:Y:S06]  /*0200*/  @!P0 BRA `(.L_x_19) ;  /* 0x0000000c00cc8947 */ /* 0x002fec0003800000 */
[----:B------:R-:W-:Y:S01]  /*0210*/  LOP3.LUT R3, R7, 0xfffffffc, RZ, 0xc0, !PT ;  /* 0xfffffffc07037812 */ /* 0x000fe200078ec0ff */
[----:B------:R-:W-:Y:S03]  /*0220*/  BSSY B0, `(.L_x_20) ;  /* 0x00000f0000007945 */ /* 0x000fe60003800000 */
[----:B------:R-:W-:-:S07]  /*0230*/  IADD3 R3, PT, PT, -R3, RZ, RZ ;  /* 0x000000ff03037210 */ /* 0x000fce0007ffe1ff */
.L_x_49:
[----:B0-----:R-:W0:Y:S08]  /*0240*/  LDC.64 R20, c[0x0][0x380] ;  /* 0x0000e000ff147b82 */ /* 0x001e300000000a00 */
[----:B------:R-:W1:Y:S08]  /*0250*/  LDC.64 R18, c[0x0][0x388] ;  /* 0x0000e200ff127b82 */ /* 0x000e700000000a00 */
[----:B------:R-:W2:Y:S01]  /*0260*/  LDC.64 R16, c[0x0][0x398] ;  /* 0x0000e600ff107b82 */ /* 0x000ea20000000a00 */
[----:B0-----:R-:W-:-:S07]  /*0270*/  IMAD.WIDE R20, R6, 0x1c, R20 ;  /* 0x0000001c06147825 */ /* 0x001fce00078e0214 */
[----:B------:R-:W0:Y:S01]  /*0280*/  LDC.64 R14, c[0x0][0x390] ;  /* 0x0000e400ff0e7b82 */ /* 0x000e220000000a00 */
[----:B------:R-:W3:Y:S04]  /*0290*/  LDG.E R32, desc[UR6][R20.64+0x4] ;  /* 0x0000040614207981 */ /* 0x000ee8000c1e1900 */
[----:B------:R-:W4:Y:S04]  /*02a0*/  LDG.E R33, desc[UR6][R20.64] ;  /* 0x0000000614217981 */ /* 0x000f28000c1e1900 */
[----:B------:R-:W4:Y:S01]  /*02b0*/  LDG.E R13, desc[UR6][R20.64+0x8] ;  /* 0x00000806140d7981 */ /* 0x000f22000c1e1900 */
[----:B------:R-:W-:Y:S01]  /*02c0*/  IADD3 R3, PT, PT, R3, 0x4, RZ ;  /* 0x0000000403037810 */ /* 0x000fe20007ffe0ff */
[----:B------:R-:W-:Y:S05]  /*02d0*/  YIELD ;  /* 0x0000000000007946 */ /* 0x000fea0003800000 */
[----:B------:R-:W-:Y:S01]  /*02e0*/  BSSY.RECONVERGENT B2, `(.L_x_21) ;  /* 0x0000017000027945 */ /* 0x000fe20003800200 */
[----:B------:R-:W-:Y:S01]  /*02f0*/  ISETP.NE.AND P2, PT, R3, RZ, PT ;  /* 0x000000ff0300720c */ /* 0x000fe20003f45270 */
[----:B-1----:R-:W-:-:S04]  /*0300*/  IMAD.WIDE R18, R6, 0x4, R18 ;  /* 0x0000000406127825 */ /* 0x002fc800078e0212 */
[----:B--2---:R-:W-:-:S04]  /*0310*/  IMAD.WIDE R16, R6, 0x4, R16 ;  /* 0x0000000406107825 */ /* 0x004fc800078e0210 */
[----:B0-----:R-:W-:-:S04]  /*0320*/  IMAD.WIDE R14, R6, 0x4, R14 ;  /* 0x00000004060e7825 */ /* 0x001fc800078e020e */
[----:B---3-5:R-:W-:Y:S01]  /*0330*/  FADD R32, -R9, R32 ;  /* 0x0000002009207221 */ /* 0x028fe20000000100 */
[----:B----4-:R-:W-:-:S03]  /*0340*/  FADD R33, -R10, R33 ;  /* 0x000000210a217221 */ /* 0x010fc60000000100 */
[----:B------:R-:W-:Y:S01]  /*0350*/  FMUL R0, R32, R32 ;  /* 0x0000002020007220 */ /* 0x000fe20000400000 */
[----:B------:R-:W-:-:S03]  /*0360*/  FADD R30, -R8, R13 ;  /* 0x0000000d081e7221 */ /* 0x000fc60000000100 */
[----:B------:R-:W-:-:S04]  /*0370*/  FFMA R13, R33, R33, R0 ;  /* 0x00000021210d7223 */ /* 0x000fc80000000000 */
[----:B------:R-:W-:-:S04]  /*0380*/  FFMA R2, R30, R30, R13 ;  /* 0x0000001e1e027223 */ /* 0x000fc8000000000d */
[----:B------:R-:W-:-:S04]  /*0390*/  FADD R2, R2, 9.9999997171806853657e-10 ;  /* 0x3089705f02027421 */ /* 0x000fc80000000000 */
[----:B------:R0:W1:Y:S01]  /*03a0*/  MUFU.RSQ R13, R2 ;  /* 0x00000002000d7308 */ /* 0x0000620000001400 */
[----:B------:R-:W-:-:S04]  /*03b0*/  IADD3 R0, PT, PT, R2, -0xd000000, RZ ;  /* 0xf300000002007810 */ /* 0x000fc80007ffe0ff */
[----:B------:R-:W-:-:S13]  /*03c0*/  ISETP.GT.U32.AND P0, PT, R0, 0x727fffff, PT ;  /* 0x727fffff0000780c */ /* 0x000fda0003f04070 */
[----:B01----:R-:W-:Y:S05]  /*03d0*/  @!P0 BRA `(.L_x_22) ;  /* 0x00000000000c8947 */ /* 0x003fea0003800000 */
[----:B------:R-:W-:-:S07]  /*03e0*/  MOV R0, 0x400 ;  /* 0x0000040000007802 */ /* 0x000fce0000000f00 */
[----:B------:R-:W-:Y:S05]  /*03f0*/  CALL.REL.NOINC `($__internal_1_$__cuda_sm20_sqrt_rn_f32_slowpath) ;  /* 0x0000001800587944 */ /* 0x000fea0003c00000 */
[----:B------:R-:W-:Y:S05]  /*0400*/  BRA `(.L_x_23) ;  /* 0x0000000000107947 */ /* 0x000fea0003800000 */
.L_x_22:
[----:B------:R-:W-:Y:S01]  /*0410*/  FMUL.FTZ R27, R2, R13 ;  /* 0x0000000d021b7220 */ /* 0x000fe20000410000 */
[----:B------:R-:W-:-:S03]  /*0420*/  FMUL.FTZ R12, R13, 0.5 ;  /* 0x3f0000000d0c7820 */ /* 0x000fc60000410000 */
[----:B------:R-:W-:-:S04]  /*0430*/  FFMA R0, -R27, R27, R2 ;  /* 0x0000001b1b007223 */ /* 0x000fc80000000102 */
[----:B------:R-:W-:-:S07]  /*0440*/  FFMA R27, R0, R12, R27 ;  /* 0x0000000c001b7223 */ /* 0x000fce000000001b */
.L_x_23:
[----:B------:R-:W-:Y:S05]  /*0450*/  BSYNC.RECONVERGENT B2 ;  /* 0x0000000000027941 */ /* 0x000fea0003800200 */
.L_x_21:
[----:B------:R-:W-:Y:S01]  /*0460*/  FMUL R29, R2, R27 ;  /* 0x0000001b021d7220 */ /* 0x000fe20000400000 */
[----:B------:R-:W-:Y:S04]  /*0470*/  BSSY.RECONVERGENT B4, `(.L_x_24) ;  /* 0x000001f000047945 */ /* 0x000fe80003800200 */
[----:B------:R-:W-:-:S13]  /*0480*/  FSETP.NEU.AND P0, PT, R29, RZ, PT ;  /* 0x000000ff1d00720b */ /* 0x000fda0003f0d000 */
[----:B------:R-:W-:Y:S05]  /*0490*/  @!P0 BRA `(.L_x_25) ;  /* 0x0000000000708947 */ /* 0x000fea0003800000 */
[----:B------:R-:W2:Y:S01]  /*04a0*/  LDG.E R13, desc[UR6][R20.64+0x18] ;  /* 0x00001806140d7981 */ /* 0x000ea2000c1e1900 */
[----:B------:R-:W0:Y:S01]  /*04b0*/  MUFU.RCP R2, R29 ;  /* 0x0000001d00027308 */ /* 0x000e220000001000 */
[----:B------:R-:W-:Y:S01]  /*04c0*/  BSSY.RECONVERGENT B5, `(.L_x_26) ;  /* 0x000000d000057945 */ /* 0x000fe20003800200 */
[----:B0-----:R-:W-:-:S04]  /*04d0*/  FFMA R27, -R29, R2, 1 ;  /* 0x3f8000001d1b7423 */ /* 0x001fc80000000102 */
[----:B------:R-:W-:Y:S01]  /*04e0*/  FFMA R27, R2, R27, R2 ;  /* 0x0000001b021b7223 */ /* 0x000fe20000000002 */
[----:B--2---:R-:W-:-:S04]  /*04f0*/  FMUL R0, R4, R13 ;  /* 0x0000000d04007220 */ /* 0x004fc80000400000 */
[----:B------:R-:W0:Y:S01]  /*0500*/  FCHK P0, R0, R29 ;  /* 0x0000001d00007302 */ /* 0x000e220000000000 */
[----:B------:R-:W-:-:S04]  /*0510*/  FFMA R2, R0, R27, RZ ;  /* 0x0000001b00027223 */ /* 0x000fc800000000ff */
[----:B------:R-:W-:-:S04]  /*0520*/  FFMA R12, -R29, R2, R0 ;  /* 0x000000021d0c7223 */ /* 0x000fc80000000100 */
[----:B------:R-:W-:Y:S01]  /*0530*/  FFMA R27, R27, R12, R2 ;  /* 0x0000000c1b1b7223 */ /* 0x000fe20000000002 */
[----:B0-----:R-:W-:Y:S06]  /*0540*/  @!P0 BRA `(.L_x_27) ;  /* 0x0000000000108947 */ /* 0x001fec0003800000 */
[----:B------:R-:W-:Y:S02]  /*0550*/  MOV R28, R29 ;  /* 0x0000001d001c7202 */ /* 0x000fe40000000f00 */
[----:B------:R-:W-:-:S07]  /*0560*/  MOV R12, 0x580 ;  /* 0x00000580000c7802 */ /* 0x000fce0000000f00 */
[----:B------:R-:W-:Y:S05]  /*0570*/  CALL.REL.NOINC `($__internal_2_$__cuda_sm3x_div_rn_noftz_f32_slowpath) ;  /* 0x0000001800507944 */ /* 0x000fea0003c00000 */
[----:B------:R-:W-:-:S07]  /*0580*/  MOV R27, R0 ;  /* 0x00000000001b7202 */ /* 0x000fce0000000f00 */
.L_x_27:
[----:B------:R-:W-:Y:S05]  /*0590*/  BSYNC.RECONVERGENT B5 ;  /* 0x0000000000057941 */ /* 0x000fea0003800200 */
.L_x_26:
[-C--:B------:R-:W-:Y:S01]  /*05a0*/  FMUL R33, R33, R27.reuse ;  /* 0x0000001b21217220 */ /* 0x080fe20000400000 */
[-C--:B------:R-:W-:Y:S01]  /*05b0*/  FMUL R13, R32, R27.reuse ;  /* 0x0000001b200d7220 */ /* 0x080fe20000400000 */
[----:B------:R-:W-:Y:S02]  /*05c0*/  FMUL R27, R30, R27 ;  /* 0x0000001b1e1b7220 */ /* 0x000fe40000400000 */
[----:B------:R-:W-:Y:S01]  /*05d0*/  FADD R29, -R33, -RZ ;  /* 0x800000ff211d7221 */ /* 0x000fe20000000100 */
[----:B------:R-:W-:Y:S01]  /*05e0*/  FADD R31, -R13, -RZ ;  /* 0x800000ff0d1f7221 */ /* 0x000fe20000000100 */
[----:B------:R0:W-:Y:S01]  /*05f0*/  REDG.E.ADD.F32.FTZ.RN.STRONG.GPU desc[UR6][R34.64], R33 ;  /* 0x00000021220079a6 */ /* 0x0001e2000c12f306 */
[----:B------:R-:W-:-:S03]  /*0600*/  FADD R37, -R27, -RZ ;  /* 0x800000ff1b257221 */ /* 0x000fc60000000100 */
[----:B------:R0:W-:Y:S04]  /*0610*/  REDG.E.ADD.F32.FTZ.RN.STRONG.GPU desc[UR6][R24.64], R13 ;  /* 0x0000000d180079a6 */ /* 0x0001e8000c12f306 */
[----:B------:R0:W-:Y:S04]  /*0620*/  REDG.E.ADD.F32.FTZ.RN.STRONG.GPU desc[UR6][R22.64], R27 ;  /* 0x0000001b160079a6 */ /* 0x0001e8000c12f306 */
[----:B------:R0:W-:Y:S04]  /*0630*/  REDG.E.ADD.F32.FTZ.RN.STRONG.GPU desc[UR6][R18.64], R29 ;  /* 0x0000001d120079a6 */ /* 0x0001e8000c12f306 */
[----:B------:R0:W-:Y:S04]  /*0640*/  REDG.E.ADD.F32.FTZ.RN.STRONG.GPU desc[UR6][R14.64], R31 ;  /* 0x0000001f0e0079a6 */ /* 0x0001e8000c12f306 */
[----:B------:R0:W-:Y:S02]  /*0650*/  REDG.E.ADD.F32.FTZ.RN.STRONG.GPU desc[UR6][R16.64], R37 ;  /* 0x00000025100079a6 */ /* 0x0001e4000c12f306 */
.L_x_25:
[----:B------:R-:W-:Y:S05]  /*0660*/  BSYNC.RECONVERGENT B4 ;  /* 0x0000000000047941 */ /* 0x000fea0003800200 */
.L_x_24:
[----:B------:R-:W2:Y:S04]  /*0670*/  LDG.E R30, desc[UR6][R20.64+0x20] ;  /* 0x00002006141e7981 */ /* 0x000ea8000c1e1900 */
[----:B0-----:R-:W3:Y:S04]  /*0680*/  LDG.E R13, desc[UR6][R20.64+0x1c] ;  /* 0x00001c06140d7981 */ /* 0x001ee8000c1e1900 */
[----:B------:R-:W4:Y:S01]  /*0690*/  LDG.E R33, desc[UR6][R20.64+0x24] ;  /* 0x0000240614217981 */ /* 0x000f22000c1e1900 */
[----:B------:R-:W-:Y:S01]  /*06a0*/  BSSY.RECONVERGENT B2, `(.L_x_28) ;  /* 0x0000013000027945 */ /* 0x000fe20003800200 */
[----:B--2---:R-:W-:Y:S01]  /*06b0*/  FADD R30, -R9, R30 ;  /* 0x0000001e091e7221 */ /* 0x004fe20000000100 */
[----:B---3--:R-:W-:-:S03]  /*06c0*/  FADD R32, -R10, R13 ;  /* 0x0000000d0a207221 */ /* 0x008fc60000000100 */
[----:B------:R-:W-:Y:S01]  /*06d0*/  FMUL R13, R30, R30 ;  /* 0x0000001e1e0d7220 */ /* 0x000fe20000400000 */
[----:B----4-:R-:W-:-:S03]  /*06e0*/  FADD R33, -R8, R33 ;  /* 0x0000002108217221 */ /* 0x010fc60000000100 */
        /* <DEDUP_REMOVED lines=10> */
.L_x_29:
[----:B------:R-:W-:Y:S01]  /*0790*/  FMUL.FTZ R27, R2, R13 ;  /* 0x0000000d021b7220 */ /* 0x000fe20000410000 */
[----:B------:R-:W-:-:S03]  /*07a0*/  FMUL.FTZ R12, R13, 0.5 ;  /* 0x3f0000000d0c7820 */ /* 0x000fc60000410000 */
[----:B------:R-:W-:-:S04]  /*07b0*/  FFMA R0, -R27, R27, R2 ;  /* 0x0000001b1b007223 */ /* 0x000fc80000000102 */
[----:B------:R-:W-:-:S07]  /*07c0*/  FFMA R27, R0, R12, R27 ;  /* 0x0000000c001b7223 */ /* 0x000fce000000001b */
.L_x_30:
[----:B------:R-:W-:Y:S05]  /*07d0*/  BSYNC.RECONVERGENT B2 ;  /* 0x0000000000027941 */ /* 0x000fea0003800200 */
.L_x_28:
        /* <DEDUP_REMOVED lines=19> */
.L_x_34:
[----:B------:R-:W-:Y:S05]  /*0910*/  BSYNC.RECONVERGENT B5 ;  /* 0x0000000000057941 */ /* 0x000fea0003800200 */
.L_x_33:
        /* <DEDUP_REMOVED lines=12> */
.L_x_32:
[----:B------:R-:W-:Y:S05]  /*09e0*/  BSYNC.RECONVERGENT B4 ;  /* 0x0000000000047941 */ /* 0x000fea0003800200 */
.L_x_31:
        /* <DEDUP_REMOVED lines=18> */
.L_x_36:
[----:B------:R-:W-:Y:S01]  /*0b10*/  FMUL.FTZ R27, R2, R13 ;  /* 0x0000000d021b7220 */ /* 0x000fe20000410000 */
[----:B------:R-:W-:-:S03]  /*0b20*/  FMUL.FTZ R12, R13, 0.5 ;  /* 0x3f0000000d0c7820 */ /* 0x000fc60000410000 */
[----:B------:R-:W-:-:S04]  /*0b30*/  FFMA R0, -R27, R27, R2 ;  /* 0x0000001b1b007223 */ /* 0x000fc80000000102 */
[----:B------:R-:W-:-:S07]  /*0b40*/  FFMA R27, R0, R12, R27 ;  /* 0x0000000c001b7223 */ /* 0x000fce000000001b */
.L_x_37:
[----:B------:R-:W-:Y:S05]  /*0b50*/  BSYNC.RECONVERGENT B2 ;  /* 0x0000000000027941 */ /* 0x000fea0003800200 */
.L_x_35:
        /* <DEDUP_REMOVED lines=19> */
.L_x_41:
[----:B------:R-:W-:Y:S05]  /*0c90*/  BSYNC.RECONVERGENT B5 ;  /* 0x0000000000057941 */ /* 0x000fea0003800200 */
.L_x_40:
        /* <DEDUP_REMOVED lines=12> */
.L_x_39:
[----:B------:R-:W-:Y:S05]  /*0d60*/  BSYNC.RECONVERGENT B4 ;  /* 0x0000000000047941 */ /* 0x000fea0003800200 */
.L_x_38:
        /* <DEDUP_REMOVED lines=18> */
.L_x_43:
[----:B------:R-:W-:Y:S01]  /*0e90*/  FMUL.FTZ R27, R2, R13 ;  /* 0x0000000d021b7220 */ /* 0x000fe20000410000 */
[----:B------:R-:W-:-:S03]  /*0ea0*/  FMUL.FTZ R12, R13, 0.5 ;  /* 0x3f0000000d0c7820 */ /* 0x000fc60000410000 */
[----:B------:R-:W-:-:S04]  /*0eb0*/  FFMA R0, -R27, R27, R2 ;  /* 0x0000001b1b007223 */ /* 0x000fc80000000102 */
[----:B------:R-:W-:-:S07]  /*0ec0*/  FFMA R27, R0, R12, R27 ;  /* 0x0000000c001b7223 */ /* 0x000fce000000001b */
.L_x_44:
[----:B------:R-:W-:Y:S05]  /*0ed0*/  BSYNC.RECONVERGENT B2 ;  /* 0x0000000000027941 */ /* 0x000fea0003800200 */
.L_x_42:
        /* <DEDUP_REMOVED lines=19> */
.L_x_48:
[----:B------:R-:W-:Y:S05]  /*1010*/  BSYNC.RECONVERGENT B5 ;  /* 0x0000000000057941 */ /* 0x000fea0003800200 */
.L_x_47:
        /* <DEDUP_REMOVED lines=12> */
.L_x_46:
[----:B------:R-:W-:Y:S05]  /*10e0*/  BSYNC.RECONVERGENT B4 ;  /* 0x0000000000047941 */ /* 0x000fea0003800200 */
.L_x_45:
[----:B------:R-:W-:Y:S02]  /*10f0*/  IADD3 R6, PT, PT, R6, 0x4, RZ ;  /* 0x0000000406067810 */ /* 0x000fe40007ffe0ff */
[----:B------:R-:W-:Y:S01]  /*1100*/  IADD3 R11, PT, PT, R11, 0x4, RZ ;  /* 0x000000040b0b7810 */ /* 0x000fe20007ffe0ff */
[----:B------:R-:W-:Y:S06]  /*1110*/  @P2 BRA `(.L_x_49) ;  /* 0xfffffff000482947 */ /* 0x000fec000383ffff */
[----:B------:R-:W-:Y:S05]  /*1120*/  BSYNC B0 ;  /* 0x0000000000007941 */ /* 0x000fea0003800000 */
.L_x_20:
[----:B------:R-:W-:-:S07]  /*1130*/  IADD3 R6, PT, PT, R11, 0x1, RZ ;  /* 0x000000010b067810 */ /* 0x000fce0007ffe0ff */
.L_x_19:
[----:B------:R-:W-:Y:S05]  /*1140*/  BSYNC B1 ;  /* 0x0000000000017941 */ /* 0x000fea0003800000 */
.L_x_18:
[----:B------:R-:W-:-:S13]  /*1150*/  ISETP.NE.AND P0, PT, R5, RZ, PT ;  /* 0x000000ff0500720c */ /* 0x000fda0003f05270 */
[----:B------:R-:W-:Y:S05]  /*1160*/  @!P0 EXIT ;  /* 0x000000000000894d */ /* 0x000fea0003800000 */
[----:B------:R-:W-:Y:S01]  /*1170*/  ISETP.NE.AND P0, PT, R5, 0x1, PT ;  /* 0x000000010500780c */ /* 0x000fe20003f05270 */
[----:B------:R-:W-:-:S12]  /*1180*/  BSSY.RECONVERGENT B0, `(.L_x_50) ;  /* 0x000007a000007945 */ /* 0x000fd80003800200 */
[----:B------:R-:W-:Y:S05]  /*1190*/  @!P0 BRA `(.L_x_51) ;  /* 0x0000000400e08947 */ /* 0x000fea0003800000 */
[----:B0-----:R-:W0:Y:S02]  /*11a0*/  LDC.64 R20, c[0x0][0x380] ;  /* 0x0000e000ff147b82 */ /* 0x001e240000000a00 */
[----:B0-----:R-:W-:-:S05]  /*11b0*/  IMAD.WIDE R20, R6, 0x1c, R20 ;  /* 0x0000001c06147825 */ /* 0x001fca00078e0214 */
[----:B------:R-:W2:Y:S04]  /*11c0*/  LDG.E R0, desc[UR6][R20.64+0x4] ;  /* 0x0000040614007981 */ /* 0x000ea8000c1e1900 */
[----:B------:R-:W3:Y:S04]  /*11d0*/  LDG.E R11, desc[UR6][R20.64] ;  /* 0x00000006140b7981 */ /* 0x000ee8000c1e1900 */
[----:B------:R-:W4:Y:S01]  /*11e0*/  LDG.E R3, desc[UR6][R20.64+0x8] ;  /* 0x0000080614037981 */ /* 0x000f22000c1e1900 */
[----:B------:R-:W-:Y:S01]  /*11f0*/  BSSY.RECONVERGENT B1, `(.L_x_52) ;  /* 0x0000013000017945 */ /* 0x000fe20003800200 */
[----:B--2--5:R-:W-:Y:S01]  /*1200*/  FADD R5, -R9, R0 ;  /* 0x0000000009057221 */ /* 0x024fe20000000100 */
        /* <DEDUP_REMOVED lines=13> */
.L_x_53:
[----:B------:R-:W-:Y:S01]  /*12e0*/  FMUL.FTZ R27, R2, R13 ;  /* 0x0000000d021b7220 */ /* 0x000fe20000410000 */
[----:B------:R-:W-:-:S03]  /*12f0*/  FMUL.FTZ R12, R13, 0.5 ;  /* 0x3f0000000d0c7820 */ /* 0x000fc60000410000 */
[----:B------:R-:W-:-:S04]  /*1300*/  FFMA R0, -R27, R27, R2 ;  /* 0x0000001b1b007223 */ /* 0x000fc80000000102 */
[----:B------:R-:W-:-:S07]  /*1310*/  FFMA R27, R0, R12, R27 ;  /* 0x0000000c001b7223 */ /* 0x000fce000000001b */
.L_x_54:
[----:B------:R-:W-:Y:S05]  /*1320*/  BSYNC.RECONVERGENT B1 ;  /* 0x0000000000017941 */ /* 0x000fea0003800200 */
.L_x_52:
[----:B------:R-:W0:Y:S01]  /*1330*/  LDC.64 R18, c[0x0][0x388] ;  /* 0x0000e200ff127b82 */ /* 0x000e220000000a00 */
[----:B------:R-:W-:Y:S01]  /*1340*/  FMUL R28, R2, R27 ;  /* 0x0000001b021c7220 */ /* 0x000fe20000400000 */
[----:B------:R-:W-:Y:S04]  /*1350*/  BSSY.RECONVERGENT B1, `(.L_x_55) ;  /* 0x0000023000017945 */ /* 0x000fe80003800200 */
[----:B------:R-:W-:Y:S02]  /*1360*/  FSETP.NEU.AND P0, PT, R28, RZ, PT ;  /* 0x000000ff1c00720b */ /* 0x000fe40003f0d000 */
[----:B------:R-:W1:Y:S08]  /*1370*/  LDC.64 R16, c[0x0][0x390] ;  /* 0x0000e400ff107b82 */ /* 0x000e700000000a00 */
[----:B------:R-:W2:Y:S01]  /*1380*/  LDC.64 R14, c[0x0][0x398] ;  /* 0x0000e600ff0e7b82 */ /* 0x000ea20000000a00 */
[----:B0-----:R-:W-:-:S04]  /*1390*/  IMAD.WIDE R18, R6, 0x4, R18 ;  /* 0x0000000406127825 */ /* 0x001fc800078e0212 */
[----:B-1----:R-:W-:-:S04]  /*13a0*/  IMAD.WIDE R16, R6, 0x4, R16 ;  /* 0x0000000406107825 */ /* 0x002fc800078e0210 */
[----:B--2---:R-:W-:Y:S01]  /*13b0*/  IMAD.WIDE R14, R6, 0x4, R14 ;  /* 0x00000004060e7825 */ /* 0x004fe200078e020e */
[----:B------:R-:W-:Y:S06]  /*13c0*/  @!P0 BRA `(.L_x_56) ;  /* 0x00000000006c8947 */ /* 0x000fec0003800000 */
        /* <DEDUP_REMOVED lines=11> */
[----:B------:R-:W-:-:S07]  /*1480*/  MOV R12, 0x14a0 ;  /* 0x000014a0000c7802 */ /* 0x000fce0000000f00 */
[----:B------:R-:W-:Y:S05]  /*1490*/  CALL.REL.NOINC `($__internal_2_$__cuda_sm3x_div_rn_noftz_f32_slowpath) ;  /* 0x0000000800887944 */ /* 0x000fea0003c00000 */
[----:B------:R-:W-:-:S07]  /*14a0*/  MOV R2, R0 ;  /* 0x0000000000027202 */ /* 0x000fce0000000f00 */
.L_x_58:
[----:B------:R-:W-:Y:S05]  /*14b0*/  BSYNC.RECONVERGENT B4 ;  /* 0x0000000000047941 */ /* 0x000fea0003800200 */
.L_x_57:
        /* <DEDUP_REMOVED lines=12> */
.L_x_56:
[----:B------:R-:W-:Y:S05]  /*1580*/  BSYNC.RECONVERGENT B1 ;  /* 0x0000000000017941 */ /* 0x000fea0003800200 */
.L_x_55:
        /* <DEDUP_REMOVED lines=18> */
.L_x_60:
[----:B------:R-:W-:Y:S01]  /*16b0*/  FMUL.FTZ R27, R2, R13 ;  /* 0x0000000d021b7220 */ /* 0x000fe20000410000 */
[----:B------:R-:W-:-:S03]  /*16c0*/  FMUL.FTZ R12, R13, 0.5 ;  /* 0x3f0000000d0c7820 */ /* 0x000fc60000410000 */
[----:B------:R-:W-:-:S04]  /*16d0*/  FFMA R0, -R27, R27, R2 ;  /* 0x0000001b1b007223 */ /* 0x000fc80000000102 */
[----:B------:R-:W-:-:S07]  /*16e0*/  FFMA R27, R0, R12, R27 ;  /* 0x0000000c001b7223 */ /* 0x000fce000000001b */
.L_x_61:
[----:B------:R-:W-:Y:S05]  /*16f0*/  BSYNC.RECONVERGENT B1 ;  /* 0x0000000000017941 */ /* 0x000fea0003800200 */
.L_x_59:
        /* <DEDUP_REMOVED lines=19> */
.L_x_65:
[----:B------:R-:W-:Y:S05]  /*1830*/  BSYNC.RECONVERGENT B4 ;  /* 0x0000000000047941 */ /* 0x000fea0003800200 */
.L_x_64:
        /* <DEDUP_REMOVED lines=12> */
.L_x_63:
[----:B------:R-:W-:Y:S05]  /*1900*/  BSYNC.RECONVERGENT B1 ;  /* 0x0000000000017941 */ /* 0x000fea0003800200 */
.L_x_62:
[----:B------:R-:W-:-:S07]  /*1910*/  IADD3 R6, PT, PT, R6, 0x2, RZ ;  /* 0x0000000206067810 */ /* 0x000fce0007ffe0ff */
.L_x_51:
[----:B------:R-:W-:Y:S05]  /*1920*/  BSYNC.RECONVERGENT B0 ;  /* 0x0000000000007941 */ /* 0x000fea0003800200 */
.L_x_50:
[----:B------:R-:W-:-:S04]  /*1930*/  LOP3.LUT R7, R7, 0x1, RZ, 0xc0, !PT ;  /* 0x0000000107077812 */ /* 0x000fc800078ec0ff */
[----:B------:R-:W-:-:S13]  /*1940*/  ISETP.NE.U32.AND P0, PT, R7, 0x1, PT ;  /* 0x000000010700780c */ /* 0x000fda0003f05070 */
[----:B------:R-:W-:Y:S05]  /*1950*/  @P0 EXIT ;  /* 0x000000000000094d */ /* 0x000fea0003800000 */
        /* <DEDUP_REMOVED lines=17> */
[----:B------:R-:W-:Y:S02]  /*1a70*/  MOV R2, R16 ;  /* 0x0000001000027202 */ /* 0x000fe40000000f00 */
[----:B------:R-:W-:-:S07]  /*1a80*/  MOV R0, 0x1aa0 ;  /* 0x00001aa000007802 */ /* 0x000fce0000000f00 */
[----:B------:R-:W-:Y:S05]  /*1a90*/  CALL.REL.NOINC `($__internal_1_$__cuda_sm20_sqrt_rn_f32_slowpath) ;  /* 0x0000000000b07944 */ /* 0x000fea0003c00000 */
[----:B------:R-:W-:Y:S05]  /*1aa0*/  BRA `(.L_x_68) ;  /* 0x0000000000107947 */ /* 0x000fea0003800000 */
.L_x_67:
[----:B------:R-:W-:Y:S01]  /*1ab0*/  FMUL.FTZ R27, R16, R3 ;  /* 0x00000003101b7220 */ /* 0x000fe20000410000 */
[----:B------:R-:W-:-:S03]  /*1ac0*/  FMUL.FTZ R2, R3, 0.5 ;  /* 0x3f00000003027820 */ /* 0x000fc60000410000 */
[----:B------:R-:W-:-:S04]  /*1ad0*/  FFMA R0, -R27, R27, R16 ;  /* 0x0000001b1b007223 */ /* 0x000fc80000000110 */
[----:B------:R-:W-:-:S07]  /*1ae0*/  FFMA R27, R0, R2, R27 ;  /* 0x00000002001b7223 */ /* 0x000fce000000001b */
.L_x_68:
[----:B------:R-:W-:Y:S05]  /*1af0*/  BSYNC.RECONVERGENT B0 ;  /* 0x0000000000007941 */ /* 0x000fea0003800200 */
.L_x_66:
[----:B------:R-:W-:-:S05]  /*1b00*/  FMUL R27, R16, R27 ;  /* 0x0000001b101b7220 */ /* 0x000fca0000400000 */
[----:B------:R-:W-:-:S13]  /*1b10*/  FSETP.NEU.AND P0, PT, R27, RZ, PT ;  /* 0x000000ff1b00720b */ /* 0x000fda0003f0d000 */
[----:B------:R-:W-:Y:S05]  /*1b20*/  @!P0 EXIT ;  /* 0x000000000000894d */ /* 0x000fea0003800000 */
        /* <DEDUP_REMOVED lines=15> */
.L_x_70:
[----:B------:R-:W-:Y:S05]  /*1c20*/  BSYNC.RECONVERGENT B0 ;  /* 0x0000000000007941 */ /* 0x000fea0003800200 */
.L_x_69:
[----:B------:R-:W0:Y:S01]  /*1c30*/  LDC.64 R2, c[0x0][0x388] ;  /* 0x0000e200ff027b82 */ /* 0x000e220000000a00 */
[-C--:B------:R-:W-:Y:S01]  /*1c40*/  FMUL R11, R10, R7.reuse ;  /* 0x000000070a0b7220 */ /* 0x080fe20000400000 */
[-C--:B------:R-:W-:Y:S01]  /*1c50*/  FMUL R9, R9, R7.reuse ;  /* 0x0000000709097220 */ /* 0x080fe20000400000 */
[----:B------:R-:W-:-:S05]  /*1c60*/  FMUL R15, R8, R7 ;  /* 0x00000007080f7220 */ /* 0x000fca0000400000 */
[----:B------:R-:W1:Y:S08]  /*1c70*/  LDC.64 R4, c[0x0][0x390] ;  /* 0x0000e400ff047b82 */ /* 0x000e700000000a00 */
[----:B------:R-:W2:Y:S01]  /*1c80*/  LDC.64 R12, c[0x0][0x398] ;  /* 0x0000e600ff0c7b82 */ /* 0x000ea20000000a00 */
[----:B------:R-:W-:Y:S01]  /*1c90*/  FADD R17, -R9, -RZ ;  /* 0x800000ff09117221 */ /* 0x000fe20000000100 */
[----:B------:R-:W-:Y:S01]  /*1ca0*/  REDG.E.ADD.F32.FTZ.RN.STRONG.GPU desc[UR6][R34.64], R11 ;  /* 0x0000000b220079a6 */ /* 0x000fe2000c12f306 */
[----:B------:R-:W-:-:S03]  /*1cb0*/  FADD R19, -R15, -RZ ;  /* 0x800000ff0f137221 */ /* 0x000fc60000000100 */
[----:B------:R-:W-:Y:S01]  /*1cc0*/  REDG.E.ADD.F32.FTZ.RN.STRONG.GPU desc[UR6][R24.64], R9 ;  /* 0x00000009180079a6 */ /* 0x000fe2000c12f306 */
[----:B0-----:R-:W-:-:S03]  /*1cd0*/  IMAD.WIDE R2, R6, 0x4, R2 ;  /* 0x0000000406027825 */ /* 0x001fc600078e0202 */
[----:B------:R-:W-:Y:S01]  /*1ce0*/  REDG.E.ADD.F32.FTZ.RN.STRONG.GPU desc[UR6][R22.64], R15 ;  /* 0x0000000f160079a6 */ /* 0x000fe2000c12f306 */
[----:B-1----:R-:W-:-:S04]  /*1cf0*/  IMAD.WIDE R4, R6, 0x4, R4 ;  /* 0x0000000406047825 */ /* 0x002fc800078e0204 */
[----:B--2---:R-:W-:-:S04]  /*1d00*/  IMAD.WIDE R6, R6, 0x4, R12 ;  /* 0x0000000406067825 */ /* 0x004fc800078e020c */
[----:B------:R-:W-:-:S05]  /*1d10*/  FADD R13, -R11, -RZ ;  /* 0x800000ff0b0d7221 */ /* 0x000fca0000000100 */
[----:B------:R-:W-:Y:S04]  /*1d20*/  REDG.E.ADD.F32.FTZ.RN.STRONG.GPU desc[UR6][R2.64], R13 ;  /* 0x0000000d020079a6 */ /* 0x000fe8000c12f306 */
[----:B------:R-:W-:Y:S04]  /*1d30*/  REDG.E.ADD.F32.FTZ.RN.STRONG.GPU desc[UR6][R4.64], R17 ;  /* 0x00000011040079a6 */ /* 0x000fe8000c12f306 */
[----:B------:R-:W-:Y:S01]  /*1d40*/  REDG.E.ADD.F32.FTZ.RN.STRONG.GPU desc[UR6][R6.64], R19 ;  /* 0x00000013060079a6 */ /* 0x000fe2000c12f306 */
[----:B------:R-:W-:Y:S05]  /*1d50*/  EXIT ;  /* 0x000000000000794d */ /* 0x000fea0003800000 */
        .weak           $__internal_1_$__cuda_sm20_sqrt_rn_f32_slowpath
        .type           $__internal_1_$__cuda_sm20_sqrt_rn_f32_slowpath,@function
        .size           $__internal_1_$__cuda_sm20_sqrt_rn_f32_slowpath,($__internal_2_$__cuda_sm3x_div_rn_noftz_f32_slowpath - $__internal_1_$__cuda_sm20_sqrt_rn_f32_slowpath)
$__internal_1_$__cuda_sm20_sqrt_rn_f32_slowpath:
[----:B------:R-:W-:-:S13]  /*1d60*/  LOP3.LUT P0, RZ, R2, 0x7fffffff, RZ, 0xc0, !PT ;  /* 0x7fffffff02ff7812 */ /* 0x000fda000780c0ff */
[----:B------:R-:W-:Y:S01]  /*1d70*/  @!P0 MOV R27, R2 ;  /* 0x00000002001b8202 */ /* 0x000fe20000000f00 */
[----:B------:R-:W-:Y:S06]  /*1d80*/  @!P0 BRA `(.L_x_71) ;  /* 0x0000000000408947 */ /* 0x000fec0003800000 */
[----:B------:R-:W-:-:S13]  /*1d90*/  FSETP.GEU.FTZ.AND P0, PT, R2, RZ, PT ;  /* 0x000000ff0200720b */ /* 0x000fda0003f1e000 */
[----:B------:R-:W-:Y:S01]  /*1da0*/  @!P0 MOV R27, 0x7fffffff ;  /* 0x7fffffff001b8802 */ /* 0x000fe20000000f00 */
[----:B------:R-:W-:Y:S06]  /*1db0*/  @!P0 BRA `(.L_x_71) ;  /* 0x0000000000348947 */ /* 0x000fec0003800000 */
[----:B------:R-:W-:-:S13]  /*1dc0*/  FSETP.GTU.FTZ.AND P0, PT, |R2|, +INF , PT ;  /* 0x7f8000000200780b */ /* 0x000fda0003f1c200 */
[----:B------:R-:W-:Y:S01]  /*1dd0*/  @P0 FADD.FTZ R27, R2, 1 ;  /* 0x3f800000021b0421 */ /* 0x000fe20000010000 */
[----:B------:R-:W-:Y:S06]  /*1de0*/  @P0 BRA `(.L_x_71) ;  /* 0x0000000000280947 */ /* 0x000fec0003800000 */
[----:B------:R-:W-:-:S13]  /*1df0*/  FSETP.NEU.FTZ.AND P0, PT, |R2|, +INF , PT ;  /* 0x7f8000000200780b */ /* 0x000fda0003f1d200 */
[----:B------:R-:W-:Y:S01]  /*1e00*/  @P0 FFMA R28, R2, 1.84467440737095516160e+19, RZ ;  /* 0x5f800000021c0823 */ /* 0x000fe200000000ff */
[----:B------:R-:W-:-:S03]  /*1e10*/  @!P0 MOV R27, R2 ;  /* 0x00000002001b8202 */ /* 0x000fc60000000f00 */
[----:B------:R-:W0:Y:S02]  /*1e20*/  @P0 MUFU.RSQ R26, R28 ;  /* 0x0000001c001a0308 */ /* 0x000e240000001400 */
[----:B0-----:R-:W-:Y:S01]  /*1e30*/  @P0 FMUL.FTZ R13, R28, R26 ;  /* 0x0000001a1c0d0220 */ /* 0x001fe20000410000 */
[----:B------:R-:W-:-:S03]  /*1e40*/  @P0 FMUL.FTZ R26, R26, 0.5 ;  /* 0x3f0000001a1a0820 */ /* 0x000fc60000410000 */
[----:B------:R-:W-:-:S04]  /*1e50*/  @P0 FADD.FTZ R12, -R13, -RZ ;  /* 0x800000ff0d0c0221 */ /* 0x000fc80000010100 */
[----:B------:R-:W-:-:S04]  /*1e60*/  @P0 FFMA R12, R13, R12, R28 ;  /* 0x0000000c0d0c0223 */ /* 0x000fc8000000001c */
[----:B------:R-:W-:-:S04]  /*1e70*/  @P0 FFMA R12, R12, R26, R13 ;  /* 0x0000001a0c0c0223 */ /* 0x000fc8000000000d */
[----:B------:R-:W-:-:S07]  /*1e80*/  @P0 FMUL.FTZ R27, R12, 2.3283064365386962891e-10 ;  /* 0x2f8000000c1b0820 */ /* 0x000fce0000410000 */
.L_x_71:
[----:B------:R-:W-:Y:S01]  /*1e90*/  HFMA2 R13, -RZ, RZ, 0, 0 ;  /* 0x00000000ff0d7431 */ /* 0x000fe200000001ff */
[----:B------:R-:W-:-:S04]  /*1ea0*/  MOV R12, R0 ;  /* 0x00000000000c7202 */ /* 0x000fc80000000f00 */
[----:B------:R-:W-:Y:S05]  /*1eb0*/  RET.REL.NODEC R12 `(_Z21compute_forces_kernelP4BodyPfS1_S1_i) ;  /* 0xffffffe00c507950 */ /* 0x000fea0003c3ffff */
        .weak           $__internal_2_$__cuda_sm3x_div_rn_noftz_f32_slowpath
        .type           $__internal_2_$__cuda_sm3x_div_rn_noftz_f32_slowpath,@function
        .size           $__internal_2_$__cuda_sm3x_div_rn_noftz_f32_slowpath,(.L_x_86 - $__internal_2_$__cuda_sm3x_div_rn_noftz_f32_slowpath)
$__internal_2_$__cuda_sm3x_div_rn_noftz_f32_slowpath:
[----:B------:R-:W-:Y:S01]  /*1ec0*/  SHF.R.U32.HI R2, RZ, 0x17, R28 ;  /* 0x00000017ff027819 */ /* 0x000fe2000001161c */
[----:B------:R-:W-:Y:S01]  /*1ed0*/  BSSY.RECONVERGENT B2, `(.L_x_72) ;  /* 0x0000062000027945 */ /* 0x000fe20003800200 */
[----:B------:R-:W-:Y:S02]  /*1ee0*/  SHF.R.U32.HI R31, RZ, 0x17, R0 ;  /* 0x00000017ff1f7819 */ /* 0x000fe40000011600 */
[----:B------:R-:W-:Y:S02]  /*1ef0*/  LOP3.LUT R2, R2, 0xff, RZ, 0xc0, !PT ;  /* 0x000000ff02027812 */ /* 0x000fe400078ec0ff */
[----:B------:R-:W-:Y:S02]  /*1f00*/  LOP3.LUT R31, R31, 0xff, RZ, 0xc0, !PT ;  /* 0x000000ff1f1f7812 */ /* 0x000fe400078ec0ff */
[----:B------:R-:W-:Y:S02]  /*1f10*/  IADD3 R26, PT, PT, R2, -0x1, RZ ;  /* 0xffffffff021a7810 */ /* 0x000fe40007ffe0ff */
[----:B------:R-:W-:-:S02]  /*1f20*/  IADD3 R27, PT, PT, R31, -0x1, RZ ;  /* 0xffffffff1f1b7810 */ /* 0x000fc40007ffe0ff */
        /* <DEDUP_REMOVED lines=10> */
[----:B------:R-:W-:Y:S02]  /*1fd0*/  FSETP.NEU.FTZ.AND P3, PT, |R0|, +INF , PT ;  /* 0x7f8000000000780b */ /* 0x000fe40003f7d200 */
        /* <DEDUP_REMOVED lines=11> */
[----:B------:R-:W-:Y:S01]  /*2090*/  @P0 MOV R13, RZ ;  /* 0x000000ff000d0202 */ /* 0x000fe20000000f00 */
[----:B------:R-:W-:Y:S01]  /*20a0*/  @!P0 FFMA R0, R0, 1.84467440737095516160e+19, RZ ;  /* 0x5f80000000008823 */ /* 0x000fe200000000ff */
[----:B------:R-:W-:Y:S01]  /*20b0*/  @!P0 MOV R13, 0xffffffc0 ;  /* 0xffffffc0000d8802 */ /* 0x000fe20000000f00 */
[----:B------:R-:W-:-:S03]  /*20c0*/  @!P1 FFMA R28, R28, 1.84467440737095516160e+19, RZ ;  /* 0x5f8000001c1c9823 */ /* 0x000fc600000000ff */
[----:B------:R-:W-:-:S07]  /*20d0*/  @!P1 IADD3 R13, PT, PT, R13, 0x40, RZ ;  /* 0x000000400d0d9810 */ /* 0x000fce0007ffe0ff */
.L_x_73:
[----:B------:R-:W-:Y:S01]  /*20e0*/  LEA R27, R2, 0xc0800000, 0x17 ;  /* 0xc0800000021b7811 */ /* 0x000fe200078eb8ff */
[----:B------:R-:W-:Y:S01]  /*20f0*/  BSSY.RECONVERGENT B3, `(.L_x_78) ;  /* 0x0000036000037945 */ /* 0x000fe20003800200 */
[----:B------:R-:W-:Y:S02]  /*2100*/  IADD3 R31, PT, PT, R31, -0x7f, RZ ;  /* 0xffffff811f1f7810 */ /* 0x000fe40007ffe0ff */
[----:B------:R-:W-:Y:S02]  /*2110*/  IADD3 R36, PT, PT, -R27, R28, RZ ;  /* 0x0000001c1b247210 */ /* 0x000fe40007ffe1ff */
[C---:B------:R-:W-:Y:S01]  /*2120*/  IADD3 R2, PT, PT, R31.reuse, 0x7f, -R2 ;  /* 0x0000007f1f027810 */ /* 0x040fe20007ffe802 */
[----:B------:R-:W-:Y:S01]  /*2130*/  IMAD R0, R31, -0x800000, R0 ;  /* 0xff8000001f007824 */ /* 0x000fe200078e0200 */
[----:B------:R-:W0:Y:S01]  /*2140*/  MUFU.RCP R26, R36 ;  /* 0x00000024001a7308 */ /* 0x000e220000001000 */
[----:B------:R-:W-:Y:S01]  /*2150*/  FADD.FTZ R27, -R36, -RZ ;  /* 0x800000ff241b7221 */ /* 0x000fe20000010100 */
[----:B------:R-:W-:-:S03]  /*2160*/  IADD3 R13, PT, PT, R2, R13, RZ ;  /* 0x0000000d020d7210 */ /* 0x000fc60007ffe0ff */
        /* <DEDUP_REMOVED lines=8> */
[----:B------:R-:W-:-:S04]  /*21f0*/  LOP3.LUT R2, R2, 0xff, RZ, 0xc0, !PT ;  /* 0x000000ff02027812 */ /* 0x000fc800078ec0ff */
[----:B------:R-:W-:-:S04]  /*2200*/  IADD3 R2, PT, PT, R2, R13, RZ ;  /* 0x0000000d02027210 */ /* 0x000fc80007ffe0ff */
[----:B------:R-:W-:-:S04]  /*2210*/  IADD3 R26, PT, PT, R2, -0x1, RZ ;  /* 0xffffffff021a7810 */ /* 0x000fc80007ffe0ff */
        /* <DEDUP_REMOVED lines=10> */
[CCC-:B------:R-:W-:Y:S01]  /*22c0*/  FFMA.RP R26, R29.reuse, R27.reuse, R28.reuse ;  /* 0x0000001b1d1a7223 */ /* 0x1c0fe2000000801c */
[----:B------:R-:W-:Y:S01]  /*22d0*/  FFMA.RM R27, R29, R27, R28 ;  /* 0x0000001b1d1b7223 */ /* 0x000fe2000000401c */
[C---:B------:R-:W-:Y:S02]  /*22e0*/  ISETP.NE.AND P3, PT, R2.reuse, RZ, PT ;  /* 0x000000ff0200720c */ /* 0x040fe40003f65270 */
[----:B------:R-:W-:Y:S02]  /*22f0*/  LOP3.LUT R13, R13, 0x7fffff, RZ, 0xc0, !PT ;  /* 0x007fffff0d0d7812 */ /* 0x000fe400078ec0ff */
[C---:B------:R-:W-:Y:S02]  /*2300*/  ISETP.NE.AND P1, PT, R2.reuse, RZ, PT ;  /* 0x000000ff0200720c */ /* 0x040fe40003f25270 */
[----:B------:R-:W-:Y:S02]  /*2310*/  LOP3.LUT R28, R13, 0x800000, RZ, 0xfc, !PT ;  /* 0x008000000d1c7812 */ /* 0x000fe400078efcff */
[----:B------:R-:W-:-:S02]  /*2320*/  IADD3 R13, PT, PT, R2, 0x20, RZ ;  /* 0x00000020020d7810 */ /* 0x000fc40007ffe0ff */
[----:B------:R-:W-:Y:S02]  /*2330*/  IADD3 R2, PT, PT, -R2, RZ, RZ ;  /* 0x000000ff02027210 */ /* 0x000fe40007ffe1ff */
[----:B------:R-:W-:Y:S02]  /*2340*/  SHF.L.U32 R13, R28, R13, RZ ;  /* 0x0000000d1c0d7219 */ /* 0x000fe400000006ff */
[----:B------:R-:W-:Y:S02]  /*2350*/  FSETP.NEU.FTZ.AND P0, PT, R26, R27, PT ;  /* 0x0000001b1a00720b */ /* 0x000fe40003f1d000 */
[----:B------:R-:W-:Y:S02]  /*2360*/  SEL R27, R2, RZ, P3 ;  /* 0x000000ff021b7207 */ /* 0x000fe40001800000 */
[----:B------:R-:W-:Y:S02]  /*2370*/  ISETP.NE.AND P1, PT, R13, RZ, P1 ;  /* 0x000000ff0d00720c */ /* 0x000fe40000f25270 */
[----:B------:R-:W-:-:S02]  /*2380*/  SHF.R.U32.HI R27, RZ, R27, R28 ;  /* 0x0000001bff1b7219 */ /* 0x000fc4000001161c */
[----:B------:R-:W-:Y:S02]  /*2390*/  PLOP3.LUT P0, PT, P0, P1, PT, 0xf8, 0x8f ;  /* 0x00000000008f781c */ /* 0x000fe40000703f70 */
[----:B------:R-:W-:Y:S02]  /*23a0*/  SHF.R.U32.HI R13, RZ, 0x1, R27 ;  /* 0x00000001ff0d7819 */ /* 0x000fe4000001161b */
[----:B------:R-:W-:-:S04]  /*23b0*/  SEL R2, RZ, 0x1, !P0 ;  /* 0x00000001ff027807 */ /* 0x000fc80004000000 */
[----:B------:R-:W-:-:S04]  /*23c0*/  LOP3.LUT R2, R2, 0x1, R13, 0xf8, !PT ;  /* 0x0000000102027812 */ /* 0x000fc800078ef80d */
[----:B------:R-:W-:-:S04]  /*23d0*/  LOP3.LUT R2, R2, R27, RZ, 0xc0, !PT ;  /* 0x0000001b02027212 */ /* 0x000fc800078ec0ff */
[----:B------:R-:W-:-:S04]  /*23e0*/  IADD3 R13, PT, PT, R13, R2, RZ ;  /* 0x000000020d0d7210 */ /* 0x000fc80007ffe0ff */
[----:B------:R-:W-:Y:S01]  /*23f0*/  LOP3.LUT R0, R13, R0, RZ, 0xfc, !PT ;  /* 0x000000000d007212 */ /* 0x000fe200078efcff */
[----:B------:R-:W-:Y:S06]  /*2400*/  BRA `(.L_x_81) ;  /* 0x0000000000107947 */ /* 0x000fec0003800000 */
.L_x_80:
[----:B------:R-:W-:-:S04]  /*2410*/  LOP3.LUT R0, R0, 0x80000000, RZ, 0xc0, !PT ;  /* 0x8000000000007812 */ /* 0x000fc800078ec0ff */
[----:B------:R-:W-:Y:S01]  /*2420*/  LOP3.LUT R0, R0, 0x7f800000, RZ, 0xfc, !PT ;  /* 0x7f80000000007812 */ /* 0x000fe200078efcff */
[----:B------:R-:W-:Y:S06]  /*2430*/  BRA `(.L_x_81) ;  /* 0x0000000000047947 */ /* 0x000fec0003800000 */
.L_x_79:
[----:B------:R-:W-:-:S07]  /*2440*/  LEA R0, R13, R0, 0x17 ;  /* 0x000000000d007211 */ /* 0x000fce00078eb8ff */
.L_x_81:
[----:B------:R-:W-:Y:S05]  /*2450*/  BSYNC.RECONVERGENT B3 ;  /* 0x0000000000037941 */ /* 0x000fea0003800200 */
.L_x_78:
[----:B------:R-:W-:Y:S05]  /*2460*/  BRA `(.L_x_82) ;  /* 0x0000000000207947 */ /* 0x000fea0003800000 */
.L_x_77:
[----:B------:R-:W-:-:S04]  /*2470*/  LOP3.LUT R0, R28, 0x80000000, R0, 0x48, !PT ;  /* 0x800000001c007812 */ /* 0x000fc800078e4800 */
[----:B------:R-:W-:Y:S01]  /*2480*/  LOP3.LUT R0, R0, 0x7f800000, RZ, 0xfc, !PT ;  /* 0x7f80000000007812 */ /* 0x000fe200078efcff */
[----:B------:R-:W-:Y:S06]  /*2490*/  BRA `(.L_x_82) ;  /* 0x0000000000147947 */ /* 0x000fec0003800000 */
.L_x_76:
[----:B------:R-:W-:Y:S01]  /*24a0*/  LOP3.LUT R0, R28, 0x80000000, R0, 0x48, !PT ;  /* 0x800000001c007812 */ /* 0x000fe200078e4800 */
[----:B------:R-:W-:Y:S06]  /*24b0*/  BRA `(.L_x_82) ;  /* 0x00000000000c7947 */ /* 0x000fec0003800000 */
.L_x_75:
[----:B------:R-:W0:Y:S01]  /*24c0*/  MUFU.RSQ R0, -QNAN ;  /* 0xffc0000000007908 */ /* 0x000e220000001400 */
[----:B------:R-:W-:Y:S05]  /*24d0*/  BRA `(.L_x_82) ;  /* 0x0000000000047947 */ /* 0x000fea0003800000 */
.L_x_74:
[----:B------:R-:W-:-:S07]  /*24e0*/  FADD.FTZ R0, R0, R28 ;  /* 0x0000001c00007221 */ /* 0x000fce0000010000 */
.L_x_82:
[----:B------:R-:W-:Y:S05]  /*24f0*/  BSYNC.RECONVERGENT B2 ;  /* 0x0000000000027941 */ /* 0x000fea0003800200 */
.L_x_72:
[----:B------:R-:W-:-:S04]  /*2500*/  HFMA2 R13, -RZ, RZ, 0, 0 ;  /* 0x00000000ff0d7431 */ /* 0x000fc800000001ff */
[----:B0-----:R-:W-:Y:S05]  /*2510*/  RET.REL.NODEC R12 `(_Z21compute_forces_kernelP4BodyPfS1_S1_i) ;  /* 0xffffffd80cb87950 */ /* 0x001fea0003c3ffff */
.L_x_83:
        /* <DEDUP_REMOVED lines=14> */
.L_x_86:


//--------------------- .nv.shared.reserved.0     --------------------------
	.section	.nv.shared.reserved.0,"aw",@nobits
	.weak		__nv_reservedSMEM_offset_0_alias
	.size		__nv_reservedSMEM_offset_0_alias, 0, 64
	.other		__nv_reservedSMEM_offset_0_alias,@"STO_CUDA_RESERVED_SHARED STV_DEFAULT"
__nv_reservedSMEM_offset_0_alias:
	.zero		0
	.zero		64


//--------------------- .nv.constant0._Z20update_bodies_kernelP4BodyPfS1_S1_if --------------------------
	.section	.nv.constant0._Z20update_bodies_kernelP4BodyPfS1_S1_if,"a",@progbits
	.sectionflags	@""
	.align	4
.nv.constant0._Z20update_bodies_kernelP4BodyPfS1_S1_if:
	.zero		936


//--------------------- .nv.constant0._Z21compute_forces_kernelP4BodyPfS1_S1_i --------------------------
	.section	.nv.constant0._Z21compute_forces_kernelP4BodyPfS1_S1_i,"a",@progbits
	.sectionflags	@""
	.align	4
.nv.constant0._Z21compute_forces_kernelP4BodyPfS1_S1_i:
	.zero		932


//--------------------- SYMBOLS --------------------------

	.type		.nv.reservedSmem.offset0,@object
	.size		.nv.reservedSmem.offset0,0x4
